	.target	sm_100a

	.elftype	@"ET_EXEC"


//--------------------- .note.nv.tkinfo           --------------------------
	.section	.note.nv.tkinfo,"",@"SHT_NOTE"
	.sectionflags	@"SHF_NOTE_NV_TKINFO"
	.tkinfo
        /*0018*/ 	.word	0x00000002
        /*0030*/ 	.string	""
        /*0030*/ 	.string	"ptxas"
        /*0030*/ 	.string	"Cuda compilation tools, release 13.0, V13.0.88"
        /*0030*/ 	.string	"Build cuda_13.0.r13.0/compiler.36424714_0"
        /*0030*/ 	.string	"-arch sm_100a -m 64 "



//--------------------- .note.nv.cuinfo           --------------------------
	.section	.note.nv.cuinfo,"",@"SHT_NOTE"
	.sectionflags	@"SHF_NOTE_NV_CUINFO"
        /*0018*/ 	.short	0x0002
        /*001a*/ 	.short	0x0064
        /*001c*/ 	.short	0x0082
	.zero		2


//--------------------- .nv.info                  --------------------------
	.section	.nv.info,"",@"SHT_CUDA_INFO"
	.align	4


	//----- nvinfo : EIATTR_REGCOUNT
	.align		4
        /*0000*/ 	.byte	0x04, 0x2f
        /*0002*/ 	.short	(.L_19 - .L_18)
	.align		4
.L_18:
        /*0004*/ 	.word	index@(_ZN7cutlass13device_kernelINS_4gemm6kernel13GemmUniversalIN4cute5tupleIJiiiiEEENS1_10collective13CollectiveMmaINS1_35MainloopSm100TmaUmmaWarpSpecializedILi27ELi2ELi4ENS5_IJNS4_1CILi1EEESB_SB_EEEEENS5_IJNSA_ILi64EEESE_SE_EEENS_12float_e4m3_tENS5_IJlSB_lEEESG_SH_NS4_8TiledMMAINS4_8MMA_AtomIJNS4_10MMA_TraitsINS4_19SM100_MMA_F8F6F4_SSEJSG_SG_fSE_SE_NS4_17integral_constantINS4_4UMMA5MajorELSO_0EEESP_NSM_INSN_7ScaleInELSQ_0EEESR_EEEEEENS4_6LayoutISC_NS5_IJNSA_ILi0EEESV_SV_EEEEENS5_IJNS4_10UnderscoreESY_SY_EEEEENS4_13SM90_TMA_LOADENS4_14ComposedLayoutINS4_7SwizzleILi2ELi4ELi3EEENS4_18smem_ptr_flag_bitsILi8EEENSU_INS5_IJNSA_ILi8EEESE_EEENS5_IJSE_SB_EEEEEEEvNS4_8identityES11_S1B_vS1C_EENS_8epilogue10collective18CollectiveEpilogueINS1E_23Sm100TmaWarpSpecializedILi1ELi1ELi32ELb0ELb0EEEJSF_NS5_IJNSU_ISE_SB_EES1J_EEESG_SH_SG_SH_NS1E_6fusion15FusionCallbacksIS1I_NS1L_17LinearCombinationISG_fSG_fLNS_15FloatRoundStyleE2EEESF_S1K_JEEENS4_5SM1004TMEM4LOAD26SM100_TMEM_LOAD_16dp32b32xES11_S1B_NS4_39AutoVectorizingCopyWithAssumedAlignmentILi128EEENS4_14SM90_TMA_STOREES1B_S1W_S1W_EEEvvEEEEvNT_6ParamsE)
        /*0008*/ 	.word	0x00000078


	//----- nvinfo : EIATTR_FRAME_SIZE
	.align		4
.L_19:
        /*000c*/ 	.byte	0x04, 0x11
        /*000e*/ 	.short	(.L_21 - .L_20)
	.align		4
.L_20:
        /*0010*/ 	.word	index@($__internal_2_$__cuda_sm10x_tcgen05_guardrail_trap_unallocated_columns_being_dealloced)
        /*0014*/ 	.word	0x00000000


	//----- nvinfo : EIATTR_FRAME_SIZE
	.align		4
.L_21:
        /*0018*/ 	.byte	0x04, 0x11
        /*001a*/ 	.short	(.L_23 - .L_22)
	.align		4
.L_22:
        /*001c*/ 	.word	index@($__internal_1_$__cuda_sm10x_tcgen05_guardrail_trap_phase_invalid_during_alloc)
        /*0020*/ 	.word	0x00000000


	//----- nvinfo : EIATTR_FRAME_SIZE
	.align		4
.L_23:
        /*0024*/ 	.byte	0x04, 0x11
        /*0026*/ 	.short	(.L_25 - .L_24)
	.align		4
.L_24:
        /*0028*/ 	.word	index@($__internal_0_$__cuda_sm10x_tcgen05_guardrail_trap_col_being_dealloced_not_returned_by_alloc)
        /*002c*/ 	.word	0x00000000


	//----- nvinfo : EIATTR_FRAME_SIZE
	.align		4
.L_25:
        /*0030*/ 	.byte	0x04, 0x11
        /*0032*/ 	.short	(.L_27 - .L_26)
	.align		4
.L_26:
        /*0034*/ 	.word	index@(_ZN7cutlass13device_kernelINS_4gemm6kernel13GemmUniversalIN4cute5tupleIJiiiiEEENS1_10collective13CollectiveMmaINS1_35MainloopSm100TmaUmmaWarpSpecializedILi27ELi2ELi4ENS5_IJNS4_1CILi1EEESB_SB_EEEEENS5_IJNSA_ILi64EEESE_SE_EEENS_12float_e4m3_tENS5_IJlSB_lEEESG_SH_NS4_8TiledMMAINS4_8MMA_AtomIJNS4_10MMA_TraitsINS4_19SM100_MMA_F8F6F4_SSEJSG_SG_fSE_SE_NS4_17integral_constantINS4_4UMMA5MajorELSO_0EEESP_NSM_INSN_7ScaleInELSQ_0EEESR_EEEEEENS4_6LayoutISC_NS5_IJNSA_ILi0EEESV_SV_EEEEENS5_IJNS4_10UnderscoreESY_SY_EEEEENS4_13SM90_TMA_LOADENS4_14ComposedLayoutINS4_7SwizzleILi2ELi4ELi3EEENS4_18smem_ptr_flag_bitsILi8EEENSU_INS5_IJNSA_ILi8EEESE_EEENS5_IJSE_SB_EEEEEEEvNS4_8identityES11_S1B_vS1C_EENS_8epilogue10collective18CollectiveEpilogueINS1E_23Sm100TmaWarpSpecializedILi1ELi1ELi32ELb0ELb0EEEJSF_NS5_IJNSU_ISE_SB_EES1J_EEESG_SH_SG_SH_NS1E_6fusion15FusionCallbacksIS1I_NS1L_17LinearCombinationISG_fSG_fLNS_15FloatRoundStyleE2EEESF_S1K_JEEENS4_5SM1004TMEM4LOAD26SM100_TMEM_LOAD_16dp32b32xES11_S1B_NS4_39AutoVectorizingCopyWithAssumedAlignmentILi128EEENS4_14SM90_TMA_STOREES1B_S1W_S1W_EEEvvEEEEvNT_6ParamsE)
        /*0038*/ 	.word	0x00000000


	//----- nvinfo : EIATTR_MIN_STACK_SIZE
	.align		4
.L_27:
        /*003c*/ 	.byte	0x04, 0x12
        /*003e*/ 	.short	(.L_29 - .L_28)
	.align		4
.L_28:
        /*0040*/ 	.word	index@(_ZN7cutlass13device_kernelINS_4gemm6kernel13GemmUniversalIN4cute5tupleIJiiiiEEENS1_10collective13CollectiveMmaINS1_35MainloopSm100TmaUmmaWarpSpecializedILi27ELi2ELi4ENS5_IJNS4_1CILi1EEESB_SB_EEEEENS5_IJNSA_ILi64EEESE_SE_EEENS_12float_e4m3_tENS5_IJlSB_lEEESG_SH_NS4_8TiledMMAINS4_8MMA_AtomIJNS4_10MMA_TraitsINS4_19SM100_MMA_F8F6F4_SSEJSG_SG_fSE_SE_NS4_17integral_constantINS4_4UMMA5MajorELSO_0EEESP_NSM_INSN_7ScaleInELSQ_0EEESR_EEEEEENS4_6LayoutISC_NS5_IJNSA_ILi0EEESV_SV_EEEEENS5_IJNS4_10UnderscoreESY_SY_EEEEENS4_13SM90_TMA_LOADENS4_14ComposedLayoutINS4_7SwizzleILi2ELi4ELi3EEENS4_18smem_ptr_flag_bitsILi8EEENSU_INS5_IJNSA_ILi8EEESE_EEENS5_IJSE_SB_EEEEEEEvNS4_8identityES11_S1B_vS1C_EENS_8epilogue10collective18CollectiveEpilogueINS1E_23Sm100TmaWarpSpecializedILi1ELi1ELi32ELb0ELb0EEEJSF_NS5_IJNSU_ISE_SB_EES1J_EEESG_SH_SG_SH_NS1E_6fusion15FusionCallbacksIS1I_NS1L_17LinearCombinationISG_fSG_fLNS_15FloatRoundStyleE2EEESF_S1K_JEEENS4_5SM1004TMEM4LOAD26SM100_TMEM_LOAD_16dp32b32xES11_S1B_NS4_39AutoVectorizingCopyWithAssumedAlignmentILi128EEENS4_14SM90_TMA_STOREES1B_S1W_S1W_EEEvvEEEEvNT_6ParamsE)
        /*0044*/ 	.word	0x00000000
.L_29:


//--------------------- .nv.compat                --------------------------
	.section	.nv.compat,"",@"SHT_CUDA_COMPAT_INFO"
	.align	4
        /*0000*/ 	.byte	0x02, 0x09, 0x01, 0x00, 0x02, 0x02, 0x02, 0x00, 0x02, 0x05, 0x05, 0x00, 0x03, 0x07, 0x01, 0x01
        /*0010*/ 	.byte	0x02, 0x03, 0x01, 0x00, 0x02, 0x06, 0x01, 0x00, 0x04, 0x0b, 0x08, 0x00, 0x09, 0x00, 0x00, 0x00
        /*0020*/ 	.byte	0x00, 0x00, 0x00, 0x00


//--------------------- .nv.info._ZN7cutlass13device_kernelINS_4gemm6kernel13GemmUniversalIN4cute5tupleIJiiiiEEENS1_10collective13CollectiveMmaINS1_35MainloopSm100TmaUmmaWarpSpecializedILi27ELi2ELi4ENS5_IJNS4_1CILi1EEESB_SB_EEEEENS5_IJNSA_ILi64EEESE_SE_EEENS_12float_e4m3_tENS5_IJlSB_lEEESG_SH_NS4_8TiledMMAINS4_8MMA_AtomIJNS4_10MMA_TraitsINS4_19SM100_MMA_F8F6F4_SSEJSG_SG_fSE_SE_NS4_17integral_constantINS4_4UMMA5MajorELSO_0EEESP_NSM_INSN_7ScaleInELSQ_0EEESR_EEEEEENS4_6LayoutISC_NS5_IJNSA_ILi0EEESV_SV_EEEEENS5_IJNS4_10UnderscoreESY_SY_EEEEENS4_13SM90_TMA_LOADENS4_14ComposedLayoutINS4_7SwizzleILi2ELi4ELi3EEENS4_18smem_ptr_flag_bitsILi8EEENSU_INS5_IJNSA_ILi8EEESE_EEENS5_IJSE_SB_EEEEEEEvNS4_8identityES11_S1B_vS1C_EENS_8epilogue10collective18CollectiveEpilogueINS1E_23Sm100TmaWarpSpecializedILi1ELi1ELi32ELb0ELb0EEEJSF_NS5_IJNSU_ISE_SB_EES1J_EEESG_SH_SG_SH_NS1E_6fusion15FusionCallbacksIS1I_NS1L_17LinearCombinationISG_fSG_fLNS_15FloatRoundStyleE2EEESF_S1K_JEEENS4_5SM1004TMEM4LOAD26SM100_TMEM_LOAD_16dp32b32xES11_S1B_NS4_39AutoVectorizingCopyWithAssumedAlignmentILi128EEENS4_14SM90_TMA_STOREES1B_S1W_S1W_EEEvvEEEEvNT_6ParamsE --------------------------
	.section	.nv.info._ZN7cutlass13device_kernelINS_4gemm6kernel13GemmUniversalIN4cute5tupleIJiiiiEEENS1_10collective13CollectiveMmaINS1_35MainloopSm100TmaUmmaWarpSpecializedILi27ELi2ELi4ENS5_IJNS4_1CILi1EEESB_SB_EEEEENS5_IJNSA_ILi64EEESE_SE_EEENS_12float_e4m3_tENS5_IJlSB_lEEESG_SH_NS4_8TiledMMAINS4_8MMA_AtomIJNS4_10MMA_TraitsINS4_19SM100_MMA_F8F6F4_SSEJSG_SG_fSE_SE_NS4_17integral_constantINS4_4UMMA5MajorELSO_0EEESP_NSM_INSN_7ScaleInELSQ_0EEESR_EEEEEENS4_6LayoutISC_NS5_IJNSA_ILi0EEESV_SV_EEEEENS5_IJNS4_10UnderscoreESY_SY_EEEEENS4_13SM90_TMA_LOADENS4_14ComposedLayoutINS4_7SwizzleILi2ELi4ELi3EEENS4_18smem_ptr_flag_bitsILi8EEENSU_INS5_IJNSA_ILi8EEESE_EEENS5_IJSE_SB_EEEEEEEvNS4_8identityES11_S1B_vS1C_EENS_8epilogue10collective18CollectiveEpilogueINS1E_23Sm100TmaWarpSpecializedILi1ELi1ELi32ELb0ELb0EEEJSF_NS5_IJNSU_ISE_SB_EES1J_EEESG_SH_SG_SH_NS1E_6fusion15FusionCallbacksIS1I_NS1L_17LinearCombinationISG_fSG_fLNS_15FloatRoundStyleE2EEESF_S1K_JEEENS4_5SM1004TMEM4LOAD26SM100_TMEM_LOAD_16dp32b32xES11_S1B_NS4_39AutoVectorizingCopyWithAssumedAlignmentILi128EEENS4_14SM90_TMA_STOREES1B_S1W_S1W_EEEvvEEEEvNT_6ParamsE,"",@"SHT_CUDA_INFO"
	.sectionflags	@""
	.align	4


	//----- nvinfo : EIATTR_CUDA_API_VERSION
	.align		4
        /*0000*/ 	.byte	0x04, 0x37
        /*0002*/ 	.short	(.L_31 - .L_30)
.L_30:
        /*0004*/ 	.word	0x00000082


	//----- nvinfo : EIATTR_KPARAM_INFO
	.align		4
.L_31:
        /*0008*/ 	.byte	0x04, 0x17
        /*000a*/ 	.short	(.L_33 - .L_32)
.L_32:
        /*000c*/ 	.word	0x00000000
        /*0010*/ 	.short	0x0000
        /*0012*/ 	.short	0x0000
        /*0014*/ 	.byte	0x00, 0xf0, 0x01, 0x20


	//----- nvinfo : EIATTR_AT_ENTRY_FRAGMENTS
	.align		4
.L_33:
        /*0018*/ 	.byte	0x04, 0x4f
        /*001a*/ 	.short	(.L_35 - .L_34)


	//   ....[0]....
.L_34:
        /*001c*/ 	.word	0x00000006


	//----- nvinfo : EIATTR_RESERVED_SMEM_USED
	.align		4
.L_35:
        /*0020*/ 	.byte	0x01, 0x41
	.zero		2


	//----- nvinfo : EIATTR_SPARSE_MMA_MASK
	.align		4
        /*0024*/ 	.byte	0x03, 0x50
        /*0026*/ 	.short	0x0000


	//----- nvinfo : EIATTR_TCGEN05_1CTA_USED
	.align		4
        /*0028*/ 	.byte	0x01, 0x51
	.zero		2


	//----- nvinfo : EIATTR_MAXREG_COUNT
	.align		4
        /*002c*/ 	.byte	0x03, 0x1b
        /*002e*/ 	.short	0x00ff


	//----- nvinfo : EIATTR_NUM_BARRIERS
	.align		4
        /*0030*/ 	.byte	0x02, 0x4c
        /*0032*/ 	.byte	0x07
	.zero		1


	//----- nvinfo : EIATTR_EXTERNS
	.align		4
        /*0034*/ 	.byte	0x04, 0x0f
        /*0036*/ 	.short	(.L_37 - .L_36)


	//   ....[0]....
	.align		4
.L_36:
        /*0038*/ 	.word	index@(__assertfail)


	//----- nvinfo : EIATTR_MERCURY_ISA_VERSION
	.align		4
.L_37:
        /*003c*/ 	.byte	0x03, 0x5f
        /*003e*/ 	.short	0x0101


	//----- nvinfo : EIATTR_INT_WARP_WIDE_INSTR_OFFSETS
	.align		4
        /*0040*/ 	.byte	0x04, 0x31
        /*0042*/ 	.short	(.L_39 - .L_38)


	//   ....[0]....
.L_38:
        /*0044*/ 	.word	0x00002070


	//   ....[1]....
        /*0048*/ 	.word	0x00004730


	//   ....[2]....
        /*004c*/ 	.word	0x00004750


	//   ....[3]....
        /*0050*/ 	.word	0x00004780


	//   ....[4]....
        /*0054*/ 	.word	0x00005190


	//   ....[5]....
        /*0058*/ 	.word	0x00005280


	//----- nvinfo : EIATTR_COOP_GROUP_MASK_REGIDS
	.align		4
.L_39:
        /*005c*/ 	.byte	0x04, 0x29
        /*005e*/ 	.short	(.L_41 - .L_40)


	//   ....[0]....
.L_40:
        /*0060*/ 	.word	0xffffffff


	//   ....[1]....
        /*0064*/ 	.word	0xffffffff


	//   ....[2]....
        /*0068*/ 	.word	0xffffffff


	//   ....[3]....
        /*006c*/ 	.word	0xffffffff


	//   ....[4]....
        /*0070*/ 	.word	0xffffffff


	//   ....[5]....
        /*0074*/ 	.word	0xffffffff


	//   ....[6]....
        /*0078*/ 	.word	0xffffffff


	//   ....[7]....
        /*007c*/ 	.word	0xffffffff


	//   ....[8]....
        /*0080*/ 	.word	0xffffffff


	//   ....[9]....
        /*0084*/ 	.word	0xffffffff


	//   ....[10]....
        /*0088*/ 	.word	0xffffffff


	//   ....[11]....
        /*008c*/ 	.word	0xffffffff


	//   ....[12]....
        /*0090*/ 	.word	0xffffffff


	//----- nvinfo : EIATTR_COOP_GROUP_INSTR_OFFSETS
	.align		4
.L_41:
        /*0094*/ 	.byte	0x04, 0x28
        /*0096*/ 	.short	(.L_43 - .L_42)


	//   ....[0]....
.L_42:
        /*0098*/ 	.word	0x00000090


	//   ....[1]....
        /*009c*/ 	.word	0x000004d0


	//   ....[2]....
        /*00a0*/ 	.word	0x00000950


	//   ....[3]....
        /*00a4*/ 	.word	0x00000a90


	//   ....[4]....
        /*00a8*/ 	.word	0x00000b90


	//   ....[5]....
        /*00ac*/ 	.word	0x00000d00


	//   ....[6]....
        /*00b0*/ 	.word	0x00000ea0


	//   ....[7]....
        /*00b4*/ 	.word	0x00001f50


	//   ....[8]....
        /*00b8*/ 	.word	0x00003a20


	//   ....[9]....
        /*00bc*/ 	.word	0x00003c30


	//   ....[10]....
        /*00c0*/ 	.word	0x00003c60


	//   ....[11]....
        /*00c4*/ 	.word	0x00004610


	//   ....[12]....
        /*00c8*/ 	.word	0x00004840


	//----- nvinfo : EIATTR_VRC_CTA_INIT_COUNT
	.align		4
.L_43:
        /*00cc*/ 	.byte	0x02, 0x4a
        /*00ce*/ 	.byte	0x80
	.zero		1


	//----- nvinfo : EIATTR_SYSCALL_OFFSETS
	.align		4
        /*00d0*/ 	.byte	0x04, 0x46
        /*00d2*/ 	.short	(.L_45 - .L_44)


	//   ....[0]....
.L_44:
        /*00d4*/ 	.word	0x00005ca0


	//   ....[1]....
        /*00d8*/ 	.word	0x00005de0


	//   ....[2]....
        /*00dc*/ 	.word	0x00006540


	//----- nvinfo : EIATTR_MBARRIER_INSTR_OFFSETS
	.align		4
.L_45:
        /*00e0*/ 	.byte	0x04, 0x39
        /*00e2*/ 	.short	(.L_47 - .L_46)


	//   ....[0]....
.L_46:
        /*00e4*/ 	.word	0x000005d0
        /*00e8*/ 	.word	0x000000ff
        /*00ec*/ 	.word	0x00000000
        /*00f0*/ 	.short	0x0100
        /*00f2*/ 	.byte	0x05
	.zero		1


	//   ....[1]....
        /*00f4*/ 	.word	0x000005e0
        /*00f8*/ 	.word	0x000000ff
        /*00fc*/ 	.word	0x000000d8
        /*0100*/ 	.short	0x0100
        /*0102*/ 	.byte	0x05
	.zero		1


	//   ....[2]....
        /*0104*/ 	.word	0x000005f0
        /*0108*/ 	.word	0x000000ff
        /*010c*/ 	.word	0x00000008
        /*0110*/ 	.short	0x0100
        /*0112*/ 	.byte	0x05
	.zero		1


	//   ....[3]....
        /*0114*/ 	.word	0x00000600
        /*0118*/ 	.word	0x000000ff
        /*011c*/ 	.word	0x000000e0
        /*0120*/ 	.short	0x0100
        /*0122*/ 	.byte	0x05
	.zero		1


	//   ....[4]....
        /*0124*/ 	.word	0x00000610
        /*0128*/ 	.word	0x000000ff
        /*012c*/ 	.word	0x00000010
        /*0130*/ 	.short	0x0100
        /*0132*/ 	.byte	0x05
	.zero		1


	//   ....[5]....
        /*0134*/ 	.word	0x00000620
        /*0138*/ 	.word	0x000000ff
        /*013c*/ 	.word	0x000000e8
        /*0140*/ 	.short	0x0100
        /*0142*/ 	.byte	0x05
	.zero		1


	//   ....[6]....
        /*0144*/ 	.word	0x00000630
        /*0148*/ 	.word	0x000000ff
        /*014c*/ 	.word	0x00000018
        /*0150*/ 	.short	0x0100
        /*0152*/ 	.byte	0x05
	.zero		1


	//   ....[7]....
        /*0154*/ 	.word	0x00000640
        /*0158*/ 	.word	0x000000ff
        /*015c*/ 	.word	0x000000f0
        /*0160*/ 	.short	0x0100
        /*0162*/ 	.byte	0x05
	.zero		1


	//   ....[8]....
        /*0164*/ 	.word	0x00000650
        /*0168*/ 	.word	0x000000ff
        /*016c*/ 	.word	0x00000020
        /*0170*/ 	.short	0x0100
        /*0172*/ 	.byte	0x05
	.zero		1


	//   ....[9]....
        /*0174*/ 	.word	0x00000660
        /*0178*/ 	.word	0x000000ff
        /*017c*/ 	.word	0x000000f8
        /*0180*/ 	.short	0x0100
        /*0182*/ 	.byte	0x05
	.zero		1


	//   ....[10]....
        /*0184*/ 	.word	0x00000670
        /*0188*/ 	.word	0x000000ff
        /*018c*/ 	.word	0x00000028
        /*0190*/ 	.short	0x0100
        /*0192*/ 	.byte	0x05
	.zero		1


	//   ....[11]....
        /*0194*/ 	.word	0x00000680
        /*0198*/ 	.word	0x000000ff
        /*019c*/ 	.word	0x00000100
        /*01a0*/ 	.short	0x0100
        /*01a2*/ 	.byte	0x05
	.zero		1


	//   ....[12]....
        /*01a4*/ 	.word	0x00000690
        /*01a8*/ 	.word	0x000000ff
        /*01ac*/ 	.word	0x00000030
        /*01b0*/ 	.short	0x0100
        /*01b2*/ 	.byte	0x05
	.zero		1


	//   ....[13]....
        /*01b4*/ 	.word	0x000006a0
        /*01b8*/ 	.word	0x000000ff
        /*01bc*/ 	.word	0x00000108
        /*01c0*/ 	.short	0x0100
        /*01c2*/ 	.byte	0x05
	.zero		1


	//   ....[14]....
        /*01c4*/ 	.word	0x000006b0
        /*01c8*/ 	.word	0x000000ff
        /*01cc*/ 	.word	0x00000038
        /*01d0*/ 	.short	0x0100
        /*01d2*/ 	.byte	0x05
	.zero		1


	//   ....[15]....
        /*01d4*/ 	.word	0x000006c0
        /*01d8*/ 	.word	0x000000ff
        /*01dc*/ 	.word	0x00000110
        /*01e0*/ 	.short	0x0100
        /*01e2*/ 	.byte	0x05
	.zero		1


	//   ....[16]....
        /*01e4*/ 	.word	0x000006d0
        /*01e8*/ 	.word	0x000000ff
        /*01ec*/ 	.word	0x00000040
        /*01f0*/ 	.short	0x0100
        /*01f2*/ 	.byte	0x05
	.zero		1


	//   ....[17]....
        /*01f4*/ 	.word	0x000006e0
        /*01f8*/ 	.word	0x000000ff
        /*01fc*/ 	.word	0x00000118
        /*0200*/ 	.short	0x0100
        /*0202*/ 	.byte	0x05
	.zero		1


	//   ....[18]....
        /*0204*/ 	.word	0x000006f0
        /*0208*/ 	.word	0x000000ff
        /*020c*/ 	.word	0x00000048
        /*0210*/ 	.short	0x0100
        /*0212*/ 	.byte	0x05
	.zero		1


	//   ....[19]....
        /*0214*/ 	.word	0x00000700
        /*0218*/ 	.word	0x000000ff
        /*021c*/ 	.word	0x00000120
        /*0220*/ 	.short	0x0100
        /*0222*/ 	.byte	0x05
	.zero		1


	//   ....[20]....
        /*0224*/ 	.word	0x00000710
        /*0228*/ 	.word	0x000000ff
        /*022c*/ 	.word	0x00000050
        /*0230*/ 	.short	0x0100
        /*0232*/ 	.byte	0x05
	.zero		1


	//   ....[21]....
        /*0234*/ 	.word	0x00000720
        /*0238*/ 	.word	0x000000ff
        /*023c*/ 	.word	0x00000128
        /*0240*/ 	.short	0x0100
        /*0242*/ 	.byte	0x05
	.zero		1


	//   ....[22]....
        /*0244*/ 	.word	0x00000730
        /*0248*/ 	.word	0x000000ff
        /*024c*/ 	.word	0x00000058
        /*0250*/ 	.short	0x0100
        /*0252*/ 	.byte	0x05
	.zero		1


	//   ....[23]....
        /*0254*/ 	.word	0x00000740
        /*0258*/ 	.word	0x000000ff
        /*025c*/ 	.word	0x00000130
        /*0260*/ 	.short	0x0100
        /*0262*/ 	.byte	0x05
	.zero		1


	//   ....[24]....
        /*0264*/ 	.word	0x00000750
        /*0268*/ 	.word	0x000000ff
        /*026c*/ 	.word	0x00000060
        /*0270*/ 	.short	0x0100
        /*0272*/ 	.byte	0x05
	.zero		1


	//   ....[25]....
        /*0274*/ 	.word	0x00000760
        /*0278*/ 	.word	0x000000ff
        /*027c*/ 	.word	0x00000138
        /*0280*/ 	.short	0x0100
        /*0282*/ 	.byte	0x05
	.zero		1


	//   ....[26]....
        /*0284*/ 	.word	0x00000770
        /*0288*/ 	.word	0x000000ff
        /*028c*/ 	.word	0x00000068
        /*0290*/ 	.short	0x0100
        /*0292*/ 	.byte	0x05
	.zero		1


	//   ....[27]....
        /*0294*/ 	.word	0x00000780
        /*0298*/ 	.word	0x000000ff
        /*029c*/ 	.word	0x00000140
        /*02a0*/ 	.short	0x0100
        /*02a2*/ 	.byte	0x05
	.zero		1


	//   ....[28]....
        /*02a4*/ 	.word	0x00000790
        /*02a8*/ 	.word	0x000000ff
        /*02ac*/ 	.word	0x00000070
        /*02b0*/ 	.short	0x0100
        /*02b2*/ 	.byte	0x05
	.zero		1


	//   ....[29]....
        /*02b4*/ 	.word	0x000007a0
        /*02b8*/ 	.word	0x000000ff
        /*02bc*/ 	.word	0x00000148
        /*02c0*/ 	.short	0x0100
        /*02c2*/ 	.byte	0x05
	.zero		1


	//   ....[30]....
        /*02c4*/ 	.word	0x000007b0
        /*02c8*/ 	.word	0x000000ff
        /*02cc*/ 	.word	0x00000078
        /*02d0*/ 	.short	0x0100
        /*02d2*/ 	.byte	0x05
	.zero		1


	//   ....[31]....
        /*02d4*/ 	.word	0x000007c0
        /*02d8*/ 	.word	0x000000ff
        /*02dc*/ 	.word	0x00000150
        /*02e0*/ 	.short	0x0100
        /*02e2*/ 	.byte	0x05
	.zero		1


	//   ....[32]....
        /*02e4*/ 	.word	0x000007d0
        /*02e8*/ 	.word	0x000000ff
        /*02ec*/ 	.word	0x00000080
        /*02f0*/ 	.short	0x0100
        /*02f2*/ 	.byte	0x05
	.zero		1


	//   ....[33]....
        /*02f4*/ 	.word	0x000007e0
        /*02f8*/ 	.word	0x000000ff
        /*02fc*/ 	.word	0x00000158
        /*0300*/ 	.short	0x0100
        /*0302*/ 	.byte	0x05
	.zero		1


	//   ....[34]....
        /*0304*/ 	.word	0x000007f0
        /*0308*/ 	.word	0x000000ff
        /*030c*/ 	.word	0x00000088
        /*0310*/ 	.short	0x0100
        /*0312*/ 	.byte	0x05
	.zero		1


	//   ....[35]....
        /*0314*/ 	.word	0x00000800
        /*0318*/ 	.word	0x000000ff
        /*031c*/ 	.word	0x00000160
        /*0320*/ 	.short	0x0100
        /*0322*/ 	.byte	0x05
	.zero		1


	//   ....[36]....
        /*0324*/ 	.word	0x00000810
        /*0328*/ 	.word	0x000000ff
        /*032c*/ 	.word	0x00000090
        /*0330*/ 	.short	0x0100
        /*0332*/ 	.byte	0x05
	.zero		1


	//   ....[37]....
        /*0334*/ 	.word	0x00000820
        /*0338*/ 	.word	0x000000ff
        /*033c*/ 	.word	0x00000168
        /*0340*/ 	.short	0x0100
        /*0342*/ 	.byte	0x05
	.zero		1


	//   ....[38]....
        /*0344*/ 	.word	0x00000830
        /*0348*/ 	.word	0x000000ff
        /*034c*/ 	.word	0x00000098
        /*0350*/ 	.short	0x0100
        /*0352*/ 	.byte	0x05
	.zero		1


	//   ....[39]....
        /*0354*/ 	.word	0x00000840
        /*0358*/ 	.word	0x000000ff
        /*035c*/ 	.word	0x00000170
        /*0360*/ 	.short	0x0100
        /*0362*/ 	.byte	0x05
	.zero		1


	//   ....[40]....
        /*0364*/ 	.word	0x00000850
        /*0368*/ 	.word	0x000000ff
        /*036c*/ 	.word	0x000000a0
        /*0370*/ 	.short	0x0100
        /*0372*/ 	.byte	0x05
	.zero		1


	//   ....[41]....
        /*0374*/ 	.word	0x00000860
        /*0378*/ 	.word	0x000000ff
        /*037c*/ 	.word	0x00000178
        /*0380*/ 	.short	0x0100
        /*0382*/ 	.byte	0x05
	.zero		1


	//   ....[42]....
        /*0384*/ 	.word	0x00000870
        /*0388*/ 	.word	0x000000ff
        /*038c*/ 	.word	0x000000a8
        /*0390*/ 	.short	0x0100
        /*0392*/ 	.byte	0x05
	.zero		1


	//   ....[43]....
        /*0394*/ 	.word	0x00000880
        /*0398*/ 	.word	0x000000ff
        /*039c*/ 	.word	0x00000180
        /*03a0*/ 	.short	0x0100
        /*03a2*/ 	.byte	0x05
	.zero		1


	//   ....[44]....
        /*03a4*/ 	.word	0x00000890
        /*03a8*/ 	.word	0x000000ff
        /*03ac*/ 	.word	0x000000b0
        /*03b0*/ 	.short	0x0100
        /*03b2*/ 	.byte	0x05
	.zero		1


	//   ....[45]....
        /*03b4*/ 	.word	0x000008a0
        /*03b8*/ 	.word	0x000000ff
        /*03bc*/ 	.word	0x00000188
        /*03c0*/ 	.short	0x0100
        /*03c2*/ 	.byte	0x05
	.zero		1


	//   ....[46]....
        /*03c4*/ 	.word	0x000008b0
        /*03c8*/ 	.word	0x000000ff
        /*03cc*/ 	.word	0x000000b8
        /*03d0*/ 	.short	0x0100
        /*03d2*/ 	.byte	0x05
	.zero		1


	//   ....[47]....
        /*03d4*/ 	.word	0x000008c0
        /*03d8*/ 	.word	0x000000ff
        /*03dc*/ 	.word	0x00000190
        /*03e0*/ 	.short	0x0100
        /*03e2*/ 	.byte	0x05
	.zero		1


	//   ....[48]....
        /*03e4*/ 	.word	0x000008d0
        /*03e8*/ 	.word	0x000000ff
        /*03ec*/ 	.word	0x000000c0
        /*03f0*/ 	.short	0x0100
        /*03f2*/ 	.byte	0x05
	.zero		1


	//   ....[49]....
        /*03f4*/ 	.word	0x000008e0
        /*03f8*/ 	.word	0x000000ff
        /*03fc*/ 	.word	0x00000198
        /*0400*/ 	.short	0x0100
        /*0402*/ 	.byte	0x05
	.zero		1


	//   ....[50]....
        /*0404*/ 	.word	0x000008f0
        /*0408*/ 	.word	0x000000ff
        /*040c*/ 	.word	0x000000c8
        /*0410*/ 	.short	0x0100
        /*0412*/ 	.byte	0x05
	.zero		1


	//   ....[51]....
        /*0414*/ 	.word	0x00000900
        /*0418*/ 	.word	0x000000ff
        /*041c*/ 	.word	0x000001a0
        /*0420*/ 	.short	0x0100
        /*0422*/ 	.byte	0x05
	.zero		1


	//   ....[52]....
        /*0424*/ 	.word	0x00000910
        /*0428*/ 	.word	0x000000ff
        /*042c*/ 	.word	0x000000d0
        /*0430*/ 	.short	0x0100
        /*0432*/ 	.byte	0x05
	.zero		1


	//   ....[53]....
        /*0434*/ 	.word	0x00000920
        /*0438*/ 	.word	0x000000ff
        /*043c*/ 	.word	0x000001a8
        /*0440*/ 	.short	0x0100
        /*0442*/ 	.byte	0x05
	.zero		1


	//   ....[54]....
        /*0444*/ 	.word	0x00000a60
        /*0448*/ 	.word	0x000000ff
        /*044c*/ 	.word	0x000001b0
        /*0450*/ 	.short	0x0100
        /*0452*/ 	.byte	0x06
	.zero		1


	//   ....[55]....
        /*0454*/ 	.word	0x00000a70
        /*0458*/ 	.word	0x000000ff
        /*045c*/ 	.word	0x000001b8
        /*0460*/ 	.short	0x0100
        /*0462*/ 	.byte	0x06
	.zero		1


	//   ....[56]....
        /*0464*/ 	.word	0x00000b60
        /*0468*/ 	.word	0x000000ff
        /*046c*/ 	.word	0x000001c0
        /*0470*/ 	.short	0x0100
        /*0472*/ 	.byte	0x05
	.zero		1


	//   ....[57]....
        /*0474*/ 	.word	0x00000b70
        /*0478*/ 	.word	0x000000ff
        /*047c*/ 	.word	0x000001c8
        /*0480*/ 	.short	0x0100
        /*0482*/ 	.byte	0x05
	.zero		1


	//   ....[58]....
        /*0484*/ 	.word	0x00000cb0
        /*0488*/ 	.word	0x000000ff
        /*048c*/ 	.word	0x000001d0
        /*0490*/ 	.short	0x0100
        /*0492*/ 	.byte	0x05
	.zero		1


	//   ....[59]....
        /*0494*/ 	.word	0x00000cc0
        /*0498*/ 	.word	0x000000ff
        /*049c*/ 	.word	0x000001e0
        /*04a0*/ 	.short	0x0100
        /*04a2*/ 	.byte	0x05
	.zero		1


	//   ....[60]....
        /*04a4*/ 	.word	0x00000cd0
        /*04a8*/ 	.word	0x000000ff
        /*04ac*/ 	.word	0x000001d8
        /*04b0*/ 	.short	0x0100
        /*04b2*/ 	.byte	0x05
	.zero		1


	//   ....[61]....
        /*04b4*/ 	.word	0x00000ce0
        /*04b8*/ 	.word	0x000000ff
        /*04bc*/ 	.word	0x000001e8
        /*04c0*/ 	.short	0x0100
        /*04c2*/ 	.byte	0x05
	.zero		1


	//   ....[62]....
        /*04c4*/ 	.word	0x00000e10
        /*04c8*/ 	.word	0x000000ff
        /*04cc*/ 	.word	0x000001f0
        /*04d0*/ 	.short	0x0100
        /*04d2*/ 	.byte	0x06
	.zero		1


	//   ....[63]....
        /*04d4*/ 	.word	0x00000e20
        /*04d8*/ 	.word	0x000000ff
        /*04dc*/ 	.word	0x00000210
        /*04e0*/ 	.short	0x0100
        /*04e2*/ 	.byte	0x06
	.zero		1


	//   ....[64]....
        /*04e4*/ 	.word	0x00000e30
        /*04e8*/ 	.word	0x000000ff
        /*04ec*/ 	.word	0x000001f8
        /*04f0*/ 	.short	0x0100
        /*04f2*/ 	.byte	0x06
	.zero		1


	//   ....[65]....
        /*04f4*/ 	.word	0x00000e40
        /*04f8*/ 	.word	0x000000ff
        /*04fc*/ 	.word	0x00000218
        /*0500*/ 	.short	0x0100
        /*0502*/ 	.byte	0x06
	.zero		1


	//   ....[66]....
        /*0504*/ 	.word	0x00000e50
        /*0508*/ 	.word	0x000000ff
        /*050c*/ 	.word	0x00000200
        /*0510*/ 	.short	0x0100
        /*0512*/ 	.byte	0x06
	.zero		1


	//   ....[67]....
        /*0514*/ 	.word	0x00000e60
        /*0518*/ 	.word	0x000000ff
        /*051c*/ 	.word	0x00000220
        /*0520*/ 	.short	0x0100
        /*0522*/ 	.byte	0x06
	.zero		1


	//   ....[68]....
        /*0524*/ 	.word	0x00000e70
        /*0528*/ 	.word	0x000000ff
        /*052c*/ 	.word	0x00000208
        /*0530*/ 	.short	0x0100
        /*0532*/ 	.byte	0x06
	.zero		1


	//   ....[69]....
        /*0534*/ 	.word	0x00000e80
        /*0538*/ 	.word	0x000000ff
        /*053c*/ 	.word	0x00000228
        /*0540*/ 	.short	0x0100
        /*0542*/ 	.byte	0x06
	.zero		1


	//   ....[70]....
        /*0544*/ 	.word	0x00000f70
        /*0548*/ 	.word	0x000000ff
        /*054c*/ 	.word	0x00000230
        /*0550*/ 	.short	0x0100
        /*0552*/ 	.byte	0x05
	.zero		1


	//   ....[71]....
        /*0554*/ 	.word	0x00000f80
        /*0558*/ 	.word	0x000000ff
        /*055c*/ 	.word	0x00000240
        /*0560*/ 	.short	0x0100
        /*0562*/ 	.byte	0x05
	.zero		1


	//   ....[72]....
        /*0564*/ 	.word	0x00000f90
        /*0568*/ 	.word	0x000000ff
        /*056c*/ 	.word	0x00000238
        /*0570*/ 	.short	0x0100
        /*0572*/ 	.byte	0x05
	.zero		1


	//   ....[73]....
        /*0574*/ 	.word	0x00000fa0
        /*0578*/ 	.word	0x000000ff
        /*057c*/ 	.word	0x00000248
        /*0580*/ 	.short	0x0100
        /*0582*/ 	.byte	0x05
	.zero		1


	//   ....[74]....
        /*0584*/ 	.word	0x00001870
        /*0588*/ 	.word	0x00000003
        /*058c*/ 	.word	0x00000240
        /*0590*/ 	.short	0x010a
        /*0592*/ 	.byte	0xff
	.zero		1


	//   ....[75]....
        /*0594*/ 	.word	0x000018a0
        /*0598*/ 	.word	0x00000003
        /*059c*/ 	.word	0x00000230
        /*05a0*/ 	.short	0x0101
        /*05a2*/ 	.byte	0xff
	.zero		1


	//   ....[76]....
        /*05a4*/ 	.word	0x00001970
        /*05a8*/ 	.word	0x000000ff
        /*05ac*/ 	.word	0x000000d8
        /*05b0*/ 	.short	0x010a
        /*05b2*/ 	.byte	0x08
	.zero		1


	//   ....[77]....
        /*05b4*/ 	.word	0x00001a10
        /*05b8*/ 	.word	0x000000ff
        /*05bc*/ 	.word	0x000000d8
        /*05c0*/ 	.short	0x010a
        /*05c2*/ 	.byte	0x21
	.zero		1


	//   ....[78]....
        /*05c4*/ 	.word	0x00001b70
        /*05c8*/ 	.word	0x000000ff
        /*05cc*/ 	.word	0x000000d8
        /*05d0*/ 	.short	0x010a
        /*05d2*/ 	.byte	0x08
	.zero		1


	//   ....[79]....
        /*05d4*/ 	.word	0x00001c60
        /*05d8*/ 	.word	0x000000ff
        /*05dc*/ 	.word	0x000001c8
        /*05e0*/ 	.short	0x0101
        /*05e2*/ 	.byte	0x04
	.zero		1


	//   ....[80]....
        /*05e4*/ 	.word	0x00001c80
        /*05e8*/ 	.word	0x000000ff
        /*05ec*/ 	.word	0x000000d8
        /*05f0*/ 	.short	0x010a
        /*05f2*/ 	.byte	0x08
	.zero		1


	//   ....[81]....
        /*05f4*/ 	.word	0x00001d00
        /*05f8*/ 	.word	0x000000ff
        /*05fc*/ 	.word	0x000000d8
        /*0600*/ 	.short	0x010a
        /*0602*/ 	.byte	0x11
	.zero		1


	//   ....[82]....
        /*0604*/ 	.word	0x00001e60
        /*0608*/ 	.word	0x000000ff
        /*060c*/ 	.word	0x000000d8
        /*0610*/ 	.short	0x010a
        /*0612*/ 	.byte	0x08
	.zero		1


	//   ....[83]....
        /*0614*/ 	.word	0x00001f80
        /*0618*/ 	.word	0x00000002
        /*061c*/ 	.word	0x000001d0
        /*0620*/ 	.short	0x010a
        /*0622*/ 	.byte	0xff
	.zero		1


	//   ....[84]....
        /*0624*/ 	.word	0x00002040
        /*0628*/ 	.word	0x00000002
        /*062c*/ 	.word	0x00000000
        /*0630*/ 	.short	0x0101
        /*0632*/ 	.byte	0xff
	.zero		1


	//   ....[85]....
        /*0634*/ 	.word	0x000025a0
        /*0638*/ 	.word	0x000000ff
        /*063c*/ 	.word	0x00000000
        /*0640*/ 	.short	0x010a
        /*0642*/ 	.byte	0x05
	.zero		1


	//   ....[86]....
        /*0644*/ 	.word	0x00002630
        /*0648*/ 	.word	0x000000ff
        /*064c*/ 	.word	0x00000000
        /*0650*/ 	.short	0x010a
        /*0652*/ 	.byte	0x05
	.zero		1


	//   ....[87]....
        /*0654*/ 	.word	0x000026c0
        /*0658*/ 	.word	0x000000ff
        /*065c*/ 	.word	0x00000000
        /*0660*/ 	.short	0x010a
        /*0662*/ 	.byte	0x05
	.zero		1


	//   ....[88]....
        /*0664*/ 	.word	0x00002750
        /*0668*/ 	.word	0x000000ff
        /*066c*/ 	.word	0x00000000
        /*0670*/ 	.short	0x010a
        /*0672*/ 	.byte	0x05
	.zero		1


	//   ....[89]....
        /*0674*/ 	.word	0x000027e0
        /*0678*/ 	.word	0x000000ff
        /*067c*/ 	.word	0x00000000
        /*0680*/ 	.short	0x010a
        /*0682*/ 	.byte	0x05
	.zero		1


	//   ....[90]....
        /*0684*/ 	.word	0x00002870
        /*0688*/ 	.word	0x000000ff
        /*068c*/ 	.word	0x00000000
        /*0690*/ 	.short	0x010a
        /*0692*/ 	.byte	0x05
	.zero		1


	//   ....[91]....
        /*0694*/ 	.word	0x00002900
        /*0698*/ 	.word	0x000000ff
        /*069c*/ 	.word	0x00000000
        /*06a0*/ 	.short	0x010a
        /*06a2*/ 	.byte	0x05
	.zero		1


	//   ....[92]....
        /*06a4*/ 	.word	0x00002990
        /*06a8*/ 	.word	0x000000ff
        /*06ac*/ 	.word	0x00000000
        /*06b0*/ 	.short	0x010a
        /*06b2*/ 	.byte	0x05
	.zero		1


	//   ....[93]....
        /*06b4*/ 	.word	0x00002a20
        /*06b8*/ 	.word	0x000000ff
        /*06bc*/ 	.word	0x00000000
        /*06c0*/ 	.short	0x010a
        /*06c2*/ 	.byte	0x05
	.zero		1


	//   ....[94]....
        /*06c4*/ 	.word	0x00002ab0
        /*06c8*/ 	.word	0x000000ff
        /*06cc*/ 	.word	0x00000000
        /*06d0*/ 	.short	0x010a
        /*06d2*/ 	.byte	0x05
	.zero		1


	//   ....[95]....
        /*06d4*/ 	.word	0x00002b40
        /*06d8*/ 	.word	0x000000ff
        /*06dc*/ 	.word	0x00000000
        /*06e0*/ 	.short	0x010a
        /*06e2*/ 	.byte	0x05
	.zero		1


	//   ....[96]....
        /*06e4*/ 	.word	0x00002bd0
        /*06e8*/ 	.word	0x000000ff
        /*06ec*/ 	.word	0x00000000
        /*06f0*/ 	.short	0x010a
        /*06f2*/ 	.byte	0x05
	.zero		1


	//   ....[97]....
        /*06f4*/ 	.word	0x00002c60
        /*06f8*/ 	.word	0x000000ff
        /*06fc*/ 	.word	0x00000000
        /*0700*/ 	.short	0x010a
        /*0702*/ 	.byte	0x05
	.zero		1


	//   ....[98]....
        /*0704*/ 	.word	0x00002cf0
        /*0708*/ 	.word	0x000000ff
        /*070c*/ 	.word	0x00000000
        /*0710*/ 	.short	0x010a
        /*0712*/ 	.byte	0x05
	.zero		1


	//   ....[99]....
        /*0714*/ 	.word	0x00002d80
        /*0718*/ 	.word	0x000000ff
        /*071c*/ 	.word	0x00000000
        /*0720*/ 	.short	0x010a
        /*0722*/ 	.byte	0x05
	.zero		1


	//   ....[100]....
        /*0724*/ 	.word	0x00002e10
        /*0728*/ 	.word	0x000000ff
        /*072c*/ 	.word	0x00000000
        /*0730*/ 	.short	0x010a
        /*0732*/ 	.byte	0x05
	.zero		1


	//   ....[101]....
        /*0734*/ 	.word	0x00002ea0
        /*0738*/ 	.word	0x000000ff
        /*073c*/ 	.word	0x00000000
        /*0740*/ 	.short	0x010a
        /*0742*/ 	.byte	0x05
	.zero		1


	//   ....[102]....
        /*0744*/ 	.word	0x00002f30
        /*0748*/ 	.word	0x000000ff
        /*074c*/ 	.word	0x00000000
        /*0750*/ 	.short	0x010a
        /*0752*/ 	.byte	0x05
	.zero		1


	//   ....[103]....
        /*0754*/ 	.word	0x00002fc0
        /*0758*/ 	.word	0x000000ff
        /*075c*/ 	.word	0x00000000
        /*0760*/ 	.short	0x010a
        /*0762*/ 	.byte	0x05
	.zero		1


	//   ....[104]....
        /*0764*/ 	.word	0x00003050
        /*0768*/ 	.word	0x000000ff
        /*076c*/ 	.word	0x00000000
        /*0770*/ 	.short	0x010a
        /*0772*/ 	.byte	0x05
	.zero		1


	//   ....[105]....
        /*0774*/ 	.word	0x000030e0
        /*0778*/ 	.word	0x000000ff
        /*077c*/ 	.word	0x00000000
        /*0780*/ 	.short	0x010a
        /*0782*/ 	.byte	0x05
	.zero		1


	//   ....[106]....
        /*0784*/ 	.word	0x00003170
        /*0788*/ 	.word	0x000000ff
        /*078c*/ 	.word	0x00000000
        /*0790*/ 	.short	0x010a
        /*0792*/ 	.byte	0x05
	.zero		1


	//   ....[107]....
        /*0794*/ 	.word	0x00003200
        /*0798*/ 	.word	0x000000ff
        /*079c*/ 	.word	0x00000000
        /*07a0*/ 	.short	0x010a
        /*07a2*/ 	.byte	0x05
	.zero		1


	//   ....[108]....
        /*07a4*/ 	.word	0x00003290
        /*07a8*/ 	.word	0x000000ff
        /*07ac*/ 	.word	0x00000000
        /*07b0*/ 	.short	0x010a
        /*07b2*/ 	.byte	0x05
	.zero		1


	//   ....[109]....
        /*07b4*/ 	.word	0x00003320
        /*07b8*/ 	.word	0x000000ff
        /*07bc*/ 	.word	0x00000000
        /*07c0*/ 	.short	0x010a
        /*07c2*/ 	.byte	0x05
	.zero		1


	//   ....[110]....
        /*07c4*/ 	.word	0x000033b0
        /*07c8*/ 	.word	0x000000ff
        /*07cc*/ 	.word	0x00000000
        /*07d0*/ 	.short	0x010a
        /*07d2*/ 	.byte	0x05
	.zero		1


	//   ....[111]....
        /*07d4*/ 	.word	0x00003450
        /*07d8*/ 	.word	0x00000000
        /*07dc*/ 	.word	0x00000000
        /*07e0*/ 	.short	0x010a
        /*07e2*/ 	.byte	0xff
	.zero		1


	//   ....[112]....
        /*07e4*/ 	.word	0x00003570
        /*07e8*/ 	.word	0x00000000
        /*07ec*/ 	.word	0x00000230
        /*07f0*/ 	.short	0x010a
        /*07f2*/ 	.byte	0xff
	.zero		1


	//   ....[113]....
        /*07f4*/ 	.word	0x000035d0
        /*07f8*/ 	.word	0x00000004
        /*07fc*/ 	.word	0x00000000
        /*0800*/ 	.short	0x0101
        /*0802*/ 	.byte	0xff
	.zero		1


	//   ....[114]....
        /*0804*/ 	.word	0x000035f0
        /*0808*/ 	.word	0x000000ff
        /*080c*/ 	.word	0x000001e0
        /*0810*/ 	.short	0x010a
        /*0812*/ 	.byte	0x05
	.zero		1


	//   ....[115]....
        /*0814*/ 	.word	0x00003710
        /*0818*/ 	.word	0x00000000
        /*081c*/ 	.word	0x000001d0
        /*0820*/ 	.short	0x010a
        /*0822*/ 	.byte	0xff
	.zero		1


	//   ....[116]....
        /*0824*/ 	.word	0x00003820
        /*0828*/ 	.word	0x00000000
        /*082c*/ 	.word	0x00000000
        /*0830*/ 	.short	0x0101
        /*0832*/ 	.byte	0xff
	.zero		1


	//   ....[117]....
        /*0834*/ 	.word	0x000038b0
        /*0838*/ 	.word	0x000000ff
        /*083c*/ 	.word	0x000001e0
        /*0840*/ 	.short	0x0106
        /*0842*/ 	.byte	0x05
	.zero		1


	//   ....[118]....
        /*0844*/ 	.word	0x000038d0
        /*0848*/ 	.word	0x000000ff
        /*084c*/ 	.word	0x000001e0
        /*0850*/ 	.short	0x010a
        /*0852*/ 	.byte	0x05
	.zero		1


	//   ....[119]....
        /*0854*/ 	.word	0x00003960
        /*0858*/ 	.word	0x000000ff
        /*085c*/ 	.word	0x000001e0
        /*0860*/ 	.short	0x0106
        /*0862*/ 	.byte	0x04
	.zero		1


	//   ....[120]....
        /*0864*/ 	.word	0x000039a0
        /*0868*/ 	.word	0x00000000
        /*086c*/ 	.word	0x000001e0
        /*0870*/ 	.short	0x010a
        /*0872*/ 	.byte	0xff
	.zero		1


	//   ....[121]....
        /*0874*/ 	.word	0x00003ea0
        /*0878*/ 	.word	0x00000000
        /*087c*/ 	.word	0x000001d0
        /*0880*/ 	.short	0x010a
        /*0882*/ 	.byte	0xff
	.zero		1


	//   ....[122]....
        /*0884*/ 	.word	0x00003fa0
        /*0888*/ 	.word	0x00000003
        /*088c*/ 	.word	0x00000000
        /*0890*/ 	.short	0x0101
        /*0892*/ 	.byte	0xff
	.zero		1


	//   ....[123]....
        /*0894*/ 	.word	0x00003fb0
        /*0898*/ 	.word	0x000000ff
        /*089c*/ 	.word	0x00000000
        /*08a0*/ 	.short	0x010a
        /*08a2*/ 	.byte	0x04
	.zero		1


	//   ....[124]....
        /*08a4*/ 	.word	0x00004030
        /*08a8*/ 	.word	0x000000ff
        /*08ac*/ 	.word	0x00000210
        /*08b0*/ 	.short	0x010a
        /*08b2*/ 	.byte	0x08
	.zero		1


	//   ....[125]....
        /*08b4*/ 	.word	0x00004110
        /*08b8*/ 	.word	0x000000ff
        /*08bc*/ 	.word	0x00000000
        /*08c0*/ 	.short	0x010a
        /*08c2*/ 	.byte	0x07
	.zero		1


	//   ....[126]....
        /*08c4*/ 	.word	0x00004250
        /*08c8*/ 	.word	0x000000ff
        /*08cc*/ 	.word	0x00000000
        /*08d0*/ 	.short	0x010a
        /*08d2*/ 	.byte	0x04
	.zero		1


	//   ....[127]....
        /*08d4*/ 	.word	0x00004440
        /*08d8*/ 	.word	0x000000ff
        /*08dc*/ 	.word	0x00000000
        /*08e0*/ 	.short	0x010a
        /*08e2*/ 	.byte	0x05
	.zero		1


	//   ....[128]....
        /*08e4*/ 	.word	0x000044d0
        /*08e8*/ 	.word	0x000000ff
        /*08ec*/ 	.word	0x00000000
        /*08f0*/ 	.short	0x010a
        /*08f2*/ 	.byte	0x05
	.zero		1


	//   ....[129]....
        /*08f4*/ 	.word	0x00004560
        /*08f8*/ 	.word	0x000000ff
        /*08fc*/ 	.word	0x00000000
        /*0900*/ 	.short	0x010a
        /*0902*/ 	.byte	0x05
	.zero		1


	//   ....[130]....
        /*0904*/ 	.word	0x000045f0
        /*0908*/ 	.word	0x000000ff
        /*090c*/ 	.word	0x00000000
        /*0910*/ 	.short	0x010a
        /*0912*/ 	.byte	0x07
	.zero		1


	//   ....[131]....
        /*0914*/ 	.word	0x00004a30
        /*0918*/ 	.word	0x00000000
        /*091c*/ 	.word	0x000001d0
        /*0920*/ 	.short	0x010a
        /*0922*/ 	.byte	0xff
	.zero		1


	//   ....[132]....
        /*0924*/ 	.word	0x00004b20
        /*0928*/ 	.word	0x00000000
        /*092c*/ 	.word	0x00000000
        /*0930*/ 	.short	0x0101
        /*0932*/ 	.byte	0xff
	.zero		1


	//   ....[133]....
        /*0934*/ 	.word	0x00004e40
        /*0938*/ 	.word	0x000000ff
        /*093c*/ 	.word	0x000001c8
        /*0940*/ 	.short	0x010a
        /*0942*/ 	.byte	0x06
	.zero		1


	//   ....[134]....
        /*0944*/ 	.word	0x00004fc0
        /*0948*/ 	.word	0x000000ff
        /*094c*/ 	.word	0x000001b8
        /*0950*/ 	.short	0x010a
        /*0952*/ 	.byte	0x06
	.zero		1


	//   ....[135]....
        /*0954*/ 	.word	0x000052f0
        /*0958*/ 	.word	0x000000ff
        /*095c*/ 	.word	0x000001b0
        /*0960*/ 	.short	0x010b
        /*0962*/ 	.byte	0x06
	.zero		1


	//   ....[136]....
        /*0964*/ 	.word	0x00005310
        /*0968*/ 	.word	0x000000ff
        /*096c*/ 	.word	0x00000000
        /*0970*/ 	.short	0x0101
        /*0972*/ 	.byte	0x25
	.zero		1


	//   ....[137]....
        /*0974*/ 	.word	0x00005350
        /*0978*/ 	.word	0x00000000
        /*097c*/ 	.word	0x000001b8
        /*0980*/ 	.short	0x010a
        /*0982*/ 	.byte	0xff
	.zero		1


	//   ....[138]....
        /*0984*/ 	.word	0x000056b0
        /*0988*/ 	.word	0x00000000
        /*098c*/ 	.word	0x000001d0
        /*0990*/ 	.short	0x010a
        /*0992*/ 	.byte	0xff
	.zero		1


	//   ....[139]....
        /*0994*/ 	.word	0x000057c0
        /*0998*/ 	.word	0x00000000
        /*099c*/ 	.word	0x00000000
        /*09a0*/ 	.short	0x0101
        /*09a2*/ 	.byte	0xff
	.zero		1


	//   ....[140]....
        /*09a4*/ 	.word	0x00006170
        /*09a8*/ 	.word	0x000000ff
        /*09ac*/ 	.word	0x000001b0
        /*09b0*/ 	.short	0x010a
        /*09b2*/ 	.byte	0x2b
	.zero		1


	//   ....[141]....
        /*09b4*/ 	.word	0x00006190
        /*09b8*/ 	.word	0x0000005c
        /*09bc*/ 	.word	0x000001f0
        /*09c0*/ 	.short	0x010a
        /*09c2*/ 	.byte	0xff
	.zero		1


	//   ....[142]....
        /*09c4*/ 	.word	0x000062e0
        /*09c8*/ 	.word	0x000000ff
        /*09cc*/ 	.word	0x000001b0
        /*09d0*/ 	.short	0x010a
        /*09d2*/ 	.byte	0x2b
	.zero		1


	//   ....[143]....
        /*09d4*/ 	.word	0x000063c0
        /*09d8*/ 	.word	0x000000ff
        /*09dc*/ 	.word	0x00000000
        /*09e0*/ 	.short	0x0101
        /*09e2*/ 	.byte	0x04
	.zero		1


	//   ....[144]....
        /*09e4*/ 	.word	0x00006420
        /*09e8*/ 	.word	0x0000005c
        /*09ec*/ 	.word	0x000001f0
        /*09f0*/ 	.short	0x010a
        /*09f2*/ 	.byte	0xff
	.zero		1


	//   ....[145]....
        /*09f4*/ 	.word	0x000067f0
        /*09f8*/ 	.word	0x000000ff
        /*09fc*/ 	.word	0x00000000
        /*0a00*/ 	.short	0x0101
        /*0a02*/ 	.byte	0x05
	.zero		1


	//   ....[146]....
        /*0a04*/ 	.word	0x00007080
        /*0a08*/ 	.word	0x00000003
        /*0a0c*/ 	.word	0x00000240
        /*0a10*/ 	.short	0x010a
        /*0a12*/ 	.byte	0xff
	.zero		1


	//   ....[147]....
        /*0a14*/ 	.word	0x000070e0
        /*0a18*/ 	.word	0x00000002
        /*0a1c*/ 	.word	0x000000d8
        /*0a20*/ 	.short	0x010a
        /*0a22*/ 	.byte	0xff
	.zero		1


	//   ....[148]....
        /*0a24*/ 	.word	0x00007140
        /*0a28*/ 	.word	0x00000002
        /*0a2c*/ 	.word	0x000000d8
        /*0a30*/ 	.short	0x010a
        /*0a32*/ 	.byte	0xff
	.zero		1


	//   ....[149]....
        /*0a34*/ 	.word	0x00007190
        /*0a38*/ 	.word	0x00000002
        /*0a3c*/ 	.word	0x000001d0
        /*0a40*/ 	.short	0x010a
        /*0a42*/ 	.byte	0xff
	.zero		1


	//   ....[150]....
        /*0a44*/ 	.word	0x000071f0
        /*0a48*/ 	.word	0x00000000
        /*0a4c*/ 	.word	0x00000000
        /*0a50*/ 	.short	0x010a
        /*0a52*/ 	.byte	0xff
	.zero		1


	//   ....[151]....
        /*0a54*/ 	.word	0x00007250
        /*0a58*/ 	.word	0x00000000
        /*0a5c*/ 	.word	0x00000000
        /*0a60*/ 	.short	0x010a
        /*0a62*/ 	.byte	0xff
	.zero		1


	//   ....[152]....
        /*0a64*/ 	.word	0x000072b0
        /*0a68*/ 	.word	0x00000000
        /*0a6c*/ 	.word	0x00000000
        /*0a70*/ 	.short	0x010a
        /*0a72*/ 	.byte	0xff
	.zero		1


	//   ....[153]....
        /*0a74*/ 	.word	0x00007310
        /*0a78*/ 	.word	0x00000000
        /*0a7c*/ 	.word	0x00000000
        /*0a80*/ 	.short	0x010a
        /*0a82*/ 	.byte	0xff
	.zero		1


	//   ....[154]....
        /*0a84*/ 	.word	0x00007370
        /*0a88*/ 	.word	0x00000000
        /*0a8c*/ 	.word	0x00000000
        /*0a90*/ 	.short	0x010a
        /*0a92*/ 	.byte	0xff
	.zero		1


	//   ....[155]....
        /*0a94*/ 	.word	0x000073d0
        /*0a98*/ 	.word	0x00000000
        /*0a9c*/ 	.word	0x00000000
        /*0aa0*/ 	.short	0x010a
        /*0aa2*/ 	.byte	0xff
	.zero		1


	//   ....[156]....
        /*0aa4*/ 	.word	0x00007430
        /*0aa8*/ 	.word	0x00000000
        /*0aac*/ 	.word	0x00000000
        /*0ab0*/ 	.short	0x010a
        /*0ab2*/ 	.byte	0xff
	.zero		1


	//   ....[157]....
        /*0ab4*/ 	.word	0x00007490
        /*0ab8*/ 	.word	0x00000000
        /*0abc*/ 	.word	0x00000000
        /*0ac0*/ 	.short	0x010a
        /*0ac2*/ 	.byte	0xff
	.zero		1


	//   ....[158]....
        /*0ac4*/ 	.word	0x000074f0
        /*0ac8*/ 	.word	0x00000000
        /*0acc*/ 	.word	0x00000000
        /*0ad0*/ 	.short	0x010a
        /*0ad2*/ 	.byte	0xff
	.zero		1


	//   ....[159]....
        /*0ad4*/ 	.word	0x00007550
        /*0ad8*/ 	.word	0x00000000
        /*0adc*/ 	.word	0x00000000
        /*0ae0*/ 	.short	0x010a
        /*0ae2*/ 	.byte	0xff
	.zero		1


	//   ....[160]....
        /*0ae4*/ 	.word	0x000075b0
        /*0ae8*/ 	.word	0x00000000
        /*0aec*/ 	.word	0x00000000
        /*0af0*/ 	.short	0x010a
        /*0af2*/ 	.byte	0xff
	.zero		1


	//   ....[161]....
        /*0af4*/ 	.word	0x00007610
        /*0af8*/ 	.word	0x00000000
        /*0afc*/ 	.word	0x00000000
        /*0b00*/ 	.short	0x010a
        /*0b02*/ 	.byte	0xff
	.zero		1


	//   ....[162]....
        /*0b04*/ 	.word	0x00007670
        /*0b08*/ 	.word	0x00000000
        /*0b0c*/ 	.word	0x00000000
        /*0b10*/ 	.short	0x010a
        /*0b12*/ 	.byte	0xff
	.zero		1


	//   ....[163]....
        /*0b14*/ 	.word	0x000076d0
        /*0b18*/ 	.word	0x00000000
        /*0b1c*/ 	.word	0x00000000
        /*0b20*/ 	.short	0x010a
        /*0b22*/ 	.byte	0xff
	.zero		1


	//   ....[164]....
        /*0b24*/ 	.word	0x00007730
        /*0b28*/ 	.word	0x00000000
        /*0b2c*/ 	.word	0x00000000
        /*0b30*/ 	.short	0x010a
        /*0b32*/ 	.byte	0xff
	.zero		1


	//   ....[165]....
        /*0b34*/ 	.word	0x00007790
        /*0b38*/ 	.word	0x00000000
        /*0b3c*/ 	.word	0x00000000
        /*0b40*/ 	.short	0x010a
        /*0b42*/ 	.byte	0xff
	.zero		1


	//   ....[166]....
        /*0b44*/ 	.word	0x000077f0
        /*0b48*/ 	.word	0x00000000
        /*0b4c*/ 	.word	0x00000000
        /*0b50*/ 	.short	0x010a
        /*0b52*/ 	.byte	0xff
	.zero		1


	//   ....[167]....
        /*0b54*/ 	.word	0x00007850
        /*0b58*/ 	.word	0x00000000
        /*0b5c*/ 	.word	0x00000000
        /*0b60*/ 	.short	0x010a
        /*0b62*/ 	.byte	0xff
	.zero		1


	//   ....[168]....
        /*0b64*/ 	.word	0x000078b0
        /*0b68*/ 	.word	0x00000000
        /*0b6c*/ 	.word	0x00000000
        /*0b70*/ 	.short	0x010a
        /*0b72*/ 	.byte	0xff
	.zero		1


	//   ....[169]....
        /*0b74*/ 	.word	0x00007910
        /*0b78*/ 	.word	0x00000000
        /*0b7c*/ 	.word	0x00000000
        /*0b80*/ 	.short	0x010a
        /*0b82*/ 	.byte	0xff
	.zero		1


	//   ....[170]....
        /*0b84*/ 	.word	0x00007970
        /*0b88*/ 	.word	0x00000000
        /*0b8c*/ 	.word	0x00000000
        /*0b90*/ 	.short	0x010a
        /*0b92*/ 	.byte	0xff
	.zero		1


	//   ....[171]....
        /*0b94*/ 	.word	0x000079d0
        /*0b98*/ 	.word	0x00000000
        /*0b9c*/ 	.word	0x00000000
        /*0ba0*/ 	.short	0x010a
        /*0ba2*/ 	.byte	0xff
	.zero		1


	//   ....[172]....
        /*0ba4*/ 	.word	0x00007a30
        /*0ba8*/ 	.word	0x00000000
        /*0bac*/ 	.word	0x00000000
        /*0bb0*/ 	.short	0x010a
        /*0bb2*/ 	.byte	0xff
	.zero		1


	//   ....[173]....
        /*0bb4*/ 	.word	0x00007a90
        /*0bb8*/ 	.word	0x00000000
        /*0bbc*/ 	.word	0x00000000
        /*0bc0*/ 	.short	0x010a
        /*0bc2*/ 	.byte	0xff
	.zero		1


	//   ....[174]....
        /*0bc4*/ 	.word	0x00007af0
        /*0bc8*/ 	.word	0x00000000
        /*0bcc*/ 	.word	0x00000000
        /*0bd0*/ 	.short	0x010a
        /*0bd2*/ 	.byte	0xff
	.zero		1


	//   ....[175]....
        /*0bd4*/ 	.word	0x00007b50
        /*0bd8*/ 	.word	0x00000000
        /*0bdc*/ 	.word	0x00000000
        /*0be0*/ 	.short	0x010a
        /*0be2*/ 	.byte	0xff
	.zero		1


	//   ....[176]....
        /*0be4*/ 	.word	0x00007ba0
        /*0be8*/ 	.word	0x00000000
        /*0bec*/ 	.word	0x00000230
        /*0bf0*/ 	.short	0x010a
        /*0bf2*/ 	.byte	0xff
	.zero		1


	//   ....[177]....
        /*0bf4*/ 	.word	0x00007c00
        /*0bf8*/ 	.word	0x00000000
        /*0bfc*/ 	.word	0x000001e0
        /*0c00*/ 	.short	0x010a
        /*0c02*/ 	.byte	0xff
	.zero		1


	//   ....[178]....
        /*0c04*/ 	.word	0x00007c50
        /*0c08*/ 	.word	0x00000000
        /*0c0c*/ 	.word	0x000001d0
        /*0c10*/ 	.short	0x010a
        /*0c12*/ 	.byte	0xff
	.zero		1


	//   ....[179]....
        /*0c14*/ 	.word	0x00007cb0
        /*0c18*/ 	.word	0x00000000
        /*0c1c*/ 	.word	0x000001e0
        /*0c20*/ 	.short	0x010a
        /*0c22*/ 	.byte	0xff
	.zero		1


	//   ....[180]....
        /*0c24*/ 	.word	0x00007d00
        /*0c28*/ 	.word	0x00000000
        /*0c2c*/ 	.word	0x000001d0
        /*0c30*/ 	.short	0x010a
        /*0c32*/ 	.byte	0xff
	.zero		1


	//   ....[181]....
        /*0c34*/ 	.word	0x00007d60
        /*0c38*/ 	.word	0x00000003
        /*0c3c*/ 	.word	0x00000210
        /*0c40*/ 	.short	0x010a
        /*0c42*/ 	.byte	0xff
	.zero		1


	//   ....[182]....
        /*0c44*/ 	.word	0x00007dc0
        /*0c48*/ 	.word	0x00000000
        /*0c4c*/ 	.word	0x00000000
        /*0c50*/ 	.short	0x010a
        /*0c52*/ 	.byte	0xff
	.zero		1


	//   ....[183]....
        /*0c54*/ 	.word	0x00007e20
        /*0c58*/ 	.word	0x00000000
        /*0c5c*/ 	.word	0x00000000
        /*0c60*/ 	.short	0x010a
        /*0c62*/ 	.byte	0xff
	.zero		1


	//   ....[184]....
        /*0c64*/ 	.word	0x00007e80
        /*0c68*/ 	.word	0x00000000
        /*0c6c*/ 	.word	0x00000000
        /*0c70*/ 	.short	0x010a
        /*0c72*/ 	.byte	0xff
	.zero		1


	//   ....[185]....
        /*0c74*/ 	.word	0x00007ee0
        /*0c78*/ 	.word	0x00000000
        /*0c7c*/ 	.word	0x00000000
        /*0c80*/ 	.short	0x010a
        /*0c82*/ 	.byte	0xff
	.zero		1


	//   ....[186]....
        /*0c84*/ 	.word	0x00007f40
        /*0c88*/ 	.word	0x00000000
        /*0c8c*/ 	.word	0x00000000
        /*0c90*/ 	.short	0x010a
        /*0c92*/ 	.byte	0xff
	.zero		1


	//   ....[187]....
        /*0c94*/ 	.word	0x00007f90
        /*0c98*/ 	.word	0x00000000
        /*0c9c*/ 	.word	0x000001d0
        /*0ca0*/ 	.short	0x010a
        /*0ca2*/ 	.byte	0xff
	.zero		1


	//   ....[188]....
        /*0ca4*/ 	.word	0x00007ff0
        /*0ca8*/ 	.word	0x00000000
        /*0cac*/ 	.word	0x000001c8
        /*0cb0*/ 	.short	0x010a
        /*0cb2*/ 	.byte	0xff
	.zero		1


	//   ....[189]....
        /*0cb4*/ 	.word	0x00008050
        /*0cb8*/ 	.word	0x00000003
        /*0cbc*/ 	.word	0x000001b8
        /*0cc0*/ 	.short	0x010a
        /*0cc2*/ 	.byte	0xff
	.zero		1


	//   ....[190]....
        /*0cc4*/ 	.word	0x000080a0
        /*0cc8*/ 	.word	0x00000000
        /*0ccc*/ 	.word	0x000001d0
        /*0cd0*/ 	.short	0x010a
        /*0cd2*/ 	.byte	0xff
	.zero		1


	//   ....[191]....
        /*0cd4*/ 	.word	0x00008100
        /*0cd8*/ 	.word	0x00000000
        /*0cdc*/ 	.word	0x000001b0
        /*0ce0*/ 	.short	0x010a
        /*0ce2*/ 	.byte	0xff
	.zero		1


	//   ....[192]....
        /*0ce4*/ 	.word	0x00008150
        /*0ce8*/ 	.word	0x0000005c
        /*0cec*/ 	.word	0x000001f0
        /*0cf0*/ 	.short	0x010a
        /*0cf2*/ 	.byte	0xff
	.zero		1


	//----- nvinfo : EIATTR_NUM_MBARRIERS
	.align		4
.L_47:
        /*0cf4*/ 	.byte	0x03, 0x38
        /*0cf6*/ 	.short	0x004a


	//----- nvinfo : EIATTR_EXIT_INSTR_OFFSETS
	.align		4
        /*0cf8*/ 	.byte	0x04, 0x1c
        /*0cfa*/ 	.short	(.L_49 - .L_48)


	//   ....[0]....
.L_48:
        /*0cfc*/ 	.word	0x00003480


	//   ....[1]....
        /*0d00*/ 	.word	0x00003970


	//   ....[2]....
        /*0d04*/ 	.word	0x000039d0


	//   ....[3]....
        /*0d08*/ 	.word	0x00004850


	//   ....[4]....
        /*0d0c*/ 	.word	0x00005380


	//   ....[5]....
        /*0d10*/ 	.word	0x000053c0


	//   ....[6]....
        /*0d14*/ 	.word	0x00007070


	//----- nvinfo : EIATTR_MAX_THREADS
	.align		4
.L_49:
        /*0d18*/ 	.byte	0x04, 0x05
        /*0d1a*/ 	.short	(.L_51 - .L_50)
.L_50:
        /*0d1c*/ 	.word	0x00000100
        /*0d20*/ 	.word	0x00000001
        /*0d24*/ 	.word	0x00000001


	//----- nvinfo : EIATTR_CRS_STACK_SIZE
	.align		4
.L_51:
        /*0d28*/ 	.byte	0x04, 0x1e
        /*0d2a*/ 	.short	(.L_53 - .L_52)
.L_52:
        /*0d2c*/ 	.word	0x00000000


	//----- nvinfo : EIATTR_CBANK_PARAM_SIZE
	.align		4
.L_53:
        /*0d30*/ 	.byte	0x03, 0x19
        /*0d32*/ 	.short	0x0800


	//----- nvinfo : EIATTR_PARAM_CBANK
	.align		4
        /*0d34*/ 	.byte	0x04, 0x0a
        /*0d36*/ 	.short	(.L_55 - .L_54)
	.align		4
.L_54:
        /*0d38*/ 	.word	index@(.nv.constant0._ZN7cutlass13device_kernelINS_4gemm6kernel13GemmUniversalIN4cute5tupleIJiiiiEEENS1_10collective13CollectiveMmaINS1_35MainloopSm100TmaUmmaWarpSpecializedILi27ELi2ELi4ENS5_IJNS4_1CILi1EEESB_SB_EEEEENS5_IJNSA_ILi64EEESE_SE_EEENS_12float_e4m3_tENS5_IJlSB_lEEESG_SH_NS4_8TiledMMAINS4_8MMA_AtomIJNS4_10MMA_TraitsINS4_19SM100_MMA_F8F6F4_SSEJSG_SG_fSE_SE_NS4_17integral_constantINS4_4UMMA5MajorELSO_0EEESP_NSM_INSN_7ScaleInELSQ_0EEESR_EEEEEENS4_6LayoutISC_NS5_IJNSA_ILi0EEESV_SV_EEEEENS5_IJNS4_10UnderscoreESY_SY_EEEEENS4_13SM90_TMA_LOADENS4_14ComposedLayoutINS4_7SwizzleILi2ELi4ELi3EEENS4_18smem_ptr_flag_bitsILi8EEENSU_INS5_IJNSA_ILi8EEESE_EEENS5_IJSE_SB_EEEEEEEvNS4_8identityES11_S1B_vS1C_EENS_8epilogue10collective18CollectiveEpilogueINS1E_23Sm100TmaWarpSpecializedILi1ELi1ELi32ELb0ELb0EEEJSF_NS5_IJNSU_ISE_SB_EES1J_EEESG_SH_SG_SH_NS1E_6fusion15FusionCallbacksIS1I_NS1L_17LinearCombinationISG_fSG_fLNS_15FloatRoundStyleE2EEESF_S1K_JEEENS4_5SM1004TMEM4LOAD26SM100_TMEM_LOAD_16dp32b32xES11_S1B_NS4_39AutoVectorizingCopyWithAssumedAlignmentILi128EEENS4_14SM90_TMA_STOREES1B_S1W_S1W_EEEvvEEEEvNT_6ParamsE)
        /*0d3c*/ 	.short	0x0380
        /*0d3e*/ 	.short	0x0800


	//----- nvinfo : EIATTR_SW_WAR
	.align		4
.L_55:
        /*0d40*/ 	.byte	0x04, 0x36
        /*0d42*/ 	.short	(.L_57 - .L_56)
.L_56:
        /*0d44*/ 	.word	0x00000008
.L_57:


//--------------------- .nv.callgraph             --------------------------
	.section	.nv.callgraph,"",@"SHT_CUDA_CALLGRAPH"
	.align	4
	.sectionentsize	8
	.align		4
        /*0000*/ 	.word	0x00000000
	.align		4
        /*0004*/ 	.word	0xffffffff
	.align		4
        /*0008*/ 	.word	index@(_ZN7cutlass13device_kernelINS_4gemm6kernel13GemmUniversalIN4cute5tupleIJiiiiEEENS1_10collective13CollectiveMmaINS1_35MainloopSm100TmaUmmaWarpSpecializedILi27ELi2ELi4ENS5_IJNS4_1CILi1EEESB_SB_EEEEENS5_IJNSA_ILi64EEESE_SE_EEENS_12float_e4m3_tENS5_IJlSB_lEEESG_SH_NS4_8TiledMMAINS4_8MMA_AtomIJNS4_10MMA_TraitsINS4_19SM100_MMA_F8F6F4_SSEJSG_SG_fSE_SE_NS4_17integral_constantINS4_4UMMA5MajorELSO_0EEESP_NSM_INSN_7ScaleInELSQ_0EEESR_EEEEEENS4_6LayoutISC_NS5_IJNSA_ILi0EEESV_SV_EEEEENS5_IJNS4_10UnderscoreESY_SY_EEEEENS4_13SM90_TMA_LOADENS4_14ComposedLayoutINS4_7SwizzleILi2ELi4ELi3EEENS4_18smem_ptr_flag_bitsILi8EEENSU_INS5_IJNSA_ILi8EEESE_EEENS5_IJSE_SB_EEEEEEEvNS4_8identityES11_S1B_vS1C_EENS_8epilogue10collective18CollectiveEpilogueINS1E_23Sm100TmaWarpSpecializedILi1ELi1ELi32ELb0ELb0EEEJSF_NS5_IJNSU_ISE_SB_EES1J_EEESG_SH_SG_SH_NS1E_6fusion15FusionCallbacksIS1I_NS1L_17LinearCombinationISG_fSG_fLNS_15FloatRoundStyleE2EEESF_S1K_JEEENS4_5SM1004TMEM4LOAD26SM100_TMEM_LOAD_16dp32b32xES11_S1B_NS4_39AutoVectorizingCopyWithAssumedAlignmentILi128EEENS4_14SM90_TMA_STOREES1B_S1W_S1W_EEEvvEEEEvNT_6ParamsE)
	.align		4
        /*000c*/ 	.word	index@(__assertfail)
	.align		4
        /*0010*/ 	.word	0x00000000
	.align		4
        /*0014*/ 	.word	0xfffffffe
	.align		4
        /*0018*/ 	.word	0x00000000
	.align		4
        /*001c*/ 	.word	0xfffffffd
	.align		4
        /*0020*/ 	.word	0x00000000
	.align		4
        /*0024*/ 	.word	0xfffffffc


//--------------------- .nv.constant4             --------------------------
	.section	.nv.constant4,"a",@progbits
	.align	8
	.align		8
.nv.constant4:
        /*0000*/ 	.dword	__assertfail
	.align		8
        /*0008*/ 	.dword	__unnamed_1
	.align		8
        /*0010*/ 	.dword	__unnamed_2
	.align		8
        /*0018*/ 	.dword	_ZN40_INTERNAL_ad70c3d4_4_k_cu_4b082c1f_304274cuda3std3__45__cpo5beginE
	.align		8
        /*0020*/ 	.dword	_ZN40_INTERNAL_ad70c3d4_4_k_cu_4b082c1f_304274cuda3std3__45__cpo3endE
	.align		8
        /*0028*/ 	.dword	_ZN40_INTERNAL_ad70c3d4_4_k_cu_4b082c1f_304274cuda3std3__45__cpo6cbeginE
	.align		8
        /*0030*/ 	.dword	_ZN40_INTERNAL_ad70c3d4_4_k_cu_4b082c1f_304274cuda3std3__45__cpo4cendE
	.align		8
        /*0038*/ 	.dword	_ZN40_INTERNAL_ad70c3d4_4_k_cu_4b082c1f_304274cuda3std3__442_GLOBAL__N__ad70c3d4_4_k_cu_4b082c1f_304276ignoreE
	.align		8
        /*0040*/ 	.dword	_ZN40_INTERNAL_ad70c3d4_4_k_cu_4b082c1f_304274cuda3std3__419piecewise_constructE
	.align		8
        /*0048*/ 	.dword	_ZN40_INTERNAL_ad70c3d4_4_k_cu_4b082c1f_304274cuda3std3__48in_placeE
	.align		8
        /*0050*/ 	.dword	_ZN40_INTERNAL_ad70c3d4_4_k_cu_4b082c1f_304274cuda3std6ranges3__45__cpo4swapE
	.align		8
        /*0058*/ 	.dword	_ZN40_INTERNAL_ad70c3d4_4_k_cu_4b082c1f_304274cuda3std6ranges3__45__cpo9iter_moveE
	.align		8
        /*0060*/ 	.dword	_ZN40_INTERNAL_ad70c3d4_4_k_cu_4b082c1f_304274cute7productE
	.align		8
        /*0068*/ 	.dword	_ZN40_INTERNAL_ad70c3d4_4_k_cu_4b082c1f_304274cute1_E
	.align		8
        /*0070*/ 	.dword	$str$25
	.align		8
        /*0078*/ 	.dword	$str$26
	.align		8
        /*0080*/ 	.dword	$str$27
	.align		8
        /*0088*/ 	.dword	$str$28


//--------------------- .text._ZN7cutlass13device_kernelINS_4gemm6kernel13GemmUniversalIN4cute5tupleIJiiiiEEENS1_10collective13CollectiveMmaINS1_35MainloopSm100TmaUmmaWarpSpecializedILi27ELi2ELi4ENS5_IJNS4_1CILi1EEESB_SB_EEEEENS5_IJNSA_ILi64EEESE_SE_EEENS_12float_e4m3_tENS5_IJlSB_lEEESG_SH_NS4_8TiledMMAINS4_8MMA_AtomIJNS4_10MMA_TraitsINS4_19SM100_MMA_F8F6F4_SSEJSG_SG_fSE_SE_NS4_17integral_constantINS4_4UMMA5MajorELSO_0EEESP_NSM_INSN_7ScaleInELSQ_0EEESR_EEEEEENS4_6LayoutISC_NS5_IJNSA_ILi0EEESV_SV_EEEEENS5_IJNS4_10UnderscoreESY_SY_EEEEENS4_13SM90_TMA_LOADENS4_14ComposedLayoutINS4_7SwizzleILi2ELi4ELi3EEENS4_18smem_ptr_flag_bitsILi8EEENSU_INS5_IJNSA_ILi8EEESE_EEENS5_IJSE_SB_EEEEEEEvNS4_8identityES11_S1B_vS1C_EENS_8epilogue10collective18CollectiveEpilogueINS1E_23Sm100TmaWarpSpecializedILi1ELi1ELi32ELb0ELb0EEEJSF_NS5_IJNSU_ISE_SB_EES1J_EEESG_SH_SG_SH_NS1E_6fusion15FusionCallbacksIS1I_NS1L_17LinearCombinationISG_fSG_fLNS_15FloatRoundStyleE2EEESF_S1K_JEEENS4_5SM1004TMEM4LOAD26SM100_TMEM_LOAD_16dp32b32xES11_S1B_NS4_39AutoVectorizingCopyWithAssumedAlignmentILi128EEENS4_14SM90_TMA_STOREES1B_S1W_S1W_EEEvvEEEEvNT_6ParamsE --------------------------
	.section	.text._ZN7cutlass13device_kernelINS_4gemm6kernel13GemmUniversalIN4cute5tupleIJiiiiEEENS1_10collective13CollectiveMmaINS1_35MainloopSm100TmaUmmaWarpSpecializedILi27ELi2ELi4ENS5_IJNS4_1CILi1EEESB_SB_EEEEENS5_IJNSA_ILi64EEESE_SE_EEENS_12float_e4m3_tENS5_IJlSB_lEEESG_SH_NS4_8TiledMMAINS4_8MMA_AtomIJNS4_10MMA_TraitsINS4_19SM100_MMA_F8F6F4_SSEJSG_SG_fSE_SE_NS4_17integral_constantINS4_4UMMA5MajorELSO_0EEESP_NSM_INSN_7ScaleInELSQ_0EEESR_EEEEEENS4_6LayoutISC_NS5_IJNSA_ILi0EEESV_SV_EEEEENS5_IJNS4_10UnderscoreESY_SY_EEEEENS4_13SM90_TMA_LOADENS4_14ComposedLayoutINS4_7SwizzleILi2ELi4ELi3EEENS4_18smem_ptr_flag_bitsILi8EEENSU_INS5_IJNSA_ILi8EEESE_EEENS5_IJSE_SB_EEEEEEEvNS4_8identityES11_S1B_vS1C_EENS_8epilogue10collective18CollectiveEpilogueINS1E_23Sm100TmaWarpSpecializedILi1ELi1ELi32ELb0ELb0EEEJSF_NS5_IJNSU_ISE_SB_EES1J_EEESG_SH_SG_SH_NS1E_6fusion15FusionCallbacksIS1I_NS1L_17LinearCombinationISG_fSG_fLNS_15FloatRoundStyleE2EEESF_S1K_JEEENS4_5SM1004TMEM4LOAD26SM100_TMEM_LOAD_16dp32b32xES11_S1B_NS4_39AutoVectorizingCopyWithAssumedAlignmentILi128EEENS4_14SM90_TMA_STOREES1B_S1W_S1W_EEEvvEEEEvNT_6ParamsE,"ax",@progbits
	.align	128
.text._ZN7cutlass13device_kernelINS_4gemm6kernel13GemmUniversalIN4cute5tupleIJiiiiEEENS1_10collective13CollectiveMmaINS1_35MainloopSm100TmaUmmaWarpSpecializedILi27ELi2ELi4ENS5_IJNS4_1CILi1EEESB_SB_EEEEENS5_IJNSA_ILi64EEESE_SE_EEENS_12float_e4m3_tENS5_IJlSB_lEEESG_SH_NS4_8TiledMMAINS4_8MMA_AtomIJNS4_10MMA_TraitsINS4_19SM100_MMA_F8F6F4_SSEJSG_SG_fSE_SE_NS4_17integral_constantINS4_4UMMA5MajorELSO_0EEESP_NSM_INSN_7ScaleInELSQ_0EEESR_EEEEEENS4_6LayoutISC_NS5_IJNSA_ILi0EEESV_SV_EEEEENS5_IJNS4_10UnderscoreESY_SY_EEEEENS4_13SM90_TMA_LOADENS4_14ComposedLayoutINS4_7SwizzleILi2ELi4ELi3EEENS4_18smem_ptr_flag_bitsILi8EEENSU_INS5_IJNSA_ILi8EEESE_EEENS5_IJSE_SB_EEEEEEEvNS4_8identityES11_S1B_vS1C_EENS_8epilogue10collective18CollectiveEpilogueINS1E_23Sm100TmaWarpSpecializedILi1ELi1ELi32ELb0ELb0EEEJSF_NS5_IJNSU_ISE_SB_EES1J_EEESG_SH_SG_SH_NS1E_6fusion15FusionCallbacksIS1I_NS1L_17LinearCombinationISG_fSG_fLNS_15FloatRoundStyleE2EEESF_S1K_JEEENS4_5SM1004TMEM4LOAD26SM100_TMEM_LOAD_16dp32b32xES11_S1B_NS4_39AutoVectorizingCopyWithAssumedAlignmentILi128EEENS4_14SM90_TMA_STOREES1B_S1W_S1W_EEEvvEEEEvNT_6ParamsE:
        .type           _ZN7cutlass13device_kernelINS_4gemm6kernel13GemmUniversalIN4cute5tupleIJiiiiEEENS1_10collective13CollectiveMmaINS1_35MainloopSm100TmaUmmaWarpSpecializedILi27ELi2ELi4ENS5_IJNS4_1CILi1EEESB_SB_EEEEENS5_IJNSA_ILi64EEESE_SE_EEENS_12float_e4m3_tENS5_IJlSB_lEEESG_SH_NS4_8TiledMMAINS4_8MMA_AtomIJNS4_10MMA_TraitsINS4_19SM100_MMA_F8F6F4_SSEJSG_SG_fSE_SE_NS4_17integral_constantINS4_4UMMA5MajorELSO_0EEESP_NSM_INSN_7ScaleInELSQ_0EEESR_EEEEEENS4_6LayoutISC_NS5_IJNSA_ILi0EEESV_SV_EEEEENS5_IJNS4_10UnderscoreESY_SY_EEEEENS4_13SM90_TMA_LOADENS4_14ComposedLayoutINS4_7SwizzleILi2ELi4ELi3EEENS4_18smem_ptr_flag_bitsILi8EEENSU_INS5_IJNSA_ILi8EEESE_EEENS5_IJSE_SB_EEEEEEEvNS4_8identityES11_S1B_vS1C_EENS_8epilogue10collective18CollectiveEpilogueINS1E_23Sm100TmaWarpSpecializedILi1ELi1ELi32ELb0ELb0EEEJSF_NS5_IJNSU_ISE_SB_EES1J_EEESG_SH_SG_SH_NS1E_6fusion15FusionCallbacksIS1I_NS1L_17LinearCombinationISG_fSG_fLNS_15FloatRoundStyleE2EEESF_S1K_JEEENS4_5SM1004TMEM4LOAD26SM100_TMEM_LOAD_16dp32b32xES11_S1B_NS4_39AutoVectorizingCopyWithAssumedAlignmentILi128EEENS4_14SM90_TMA_STOREES1B_S1W_S1W_EEEvvEEEEvNT_6ParamsE,@function
        .size           _ZN7cutlass13device_kernelINS_4gemm6kernel13GemmUniversalIN4cute5tupleIJiiiiEEENS1_10collective13CollectiveMmaINS1_35MainloopSm100TmaUmmaWarpSpecializedILi27ELi2ELi4ENS5_IJNS4_1CILi1EEESB_SB_EEEEENS5_IJNSA_ILi64EEESE_SE_EEENS_12float_e4m3_tENS5_IJlSB_lEEESG_SH_NS4_8TiledMMAINS4_8MMA_AtomIJNS4_10MMA_TraitsINS4_19SM100_MMA_F8F6F4_SSEJSG_SG_fSE_SE_NS4_17integral_constantINS4_4UMMA5MajorELSO_0EEESP_NSM_INSN_7ScaleInELSQ_0EEESR_EEEEEENS4_6LayoutISC_NS5_IJNSA_ILi0EEESV_SV_EEEEENS5_IJNS4_10UnderscoreESY_SY_EEEEENS4_13SM90_TMA_LOADENS4_14ComposedLayoutINS4_7SwizzleILi2ELi4ELi3EEENS4_18smem_ptr_flag_bitsILi8EEENSU_INS5_IJNSA_ILi8EEESE_EEENS5_IJSE_SB_EEEEEEEvNS4_8identityES11_S1B_vS1C_EENS_8epilogue10collective18CollectiveEpilogueINS1E_23Sm100TmaWarpSpecializedILi1ELi1ELi32ELb0ELb0EEEJSF_NS5_IJNSU_ISE_SB_EES1J_EEESG_SH_SG_SH_NS1E_6fusion15FusionCallbacksIS1I_NS1L_17LinearCombinationISG_fSG_fLNS_15FloatRoundStyleE2EEESF_S1K_JEEENS4_5SM1004TMEM4LOAD26SM100_TMEM_LOAD_16dp32b32xES11_S1B_NS4_39AutoVectorizingCopyWithAssumedAlignmentILi128EEENS4_14SM90_TMA_STOREES1B_S1W_S1W_EEEvvEEEEvNT_6ParamsE,(.L_x_198 - _ZN7cutlass13device_kernelINS_4gemm6kernel13GemmUniversalIN4cute5tupleIJiiiiEEENS1_10collective13CollectiveMmaINS1_35MainloopSm100TmaUmmaWarpSpecializedILi27ELi2ELi4ENS5_IJNS4_1CILi1EEESB_SB_EEEEENS5_IJNSA_ILi64EEESE_SE_EEENS_12float_e4m3_tENS5_IJlSB_lEEESG_SH_NS4_8TiledMMAINS4_8MMA_AtomIJNS4_10MMA_TraitsINS4_19SM100_MMA_F8F6F4_SSEJSG_SG_fSE_SE_NS4_17integral_constantINS4_4UMMA5MajorELSO_0EEESP_NSM_INSN_7ScaleInELSQ_0EEESR_EEEEEENS4_6LayoutISC_NS5_IJNSA_ILi0EEESV_SV_EEEEENS5_IJNS4_10UnderscoreESY_SY_EEEEENS4_13SM90_TMA_LOADENS4_14ComposedLayoutINS4_7SwizzleILi2ELi4ELi3EEENS4_18smem_ptr_flag_bitsILi8EEENSU_INS5_IJNSA_ILi8EEESE_EEENS5_IJSE_SB_EEEEEEEvNS4_8identityES11_S1B_vS1C_EENS_8epilogue10collective18CollectiveEpilogueINS1E_23Sm100TmaWarpSpecializedILi1ELi1ELi32ELb0ELb0EEEJSF_NS5_IJNSU_ISE_SB_EES1J_EEESG_SH_SG_SH_NS1E_6fusion15FusionCallbacksIS1I_NS1L_17LinearCombinationISG_fSG_fLNS_15FloatRoundStyleE2EEESF_S1K_JEEENS4_5SM1004TMEM4LOAD26SM100_TMEM_LOAD_16dp32b32xES11_S1B_NS4_39AutoVectorizingCopyWithAssumedAlignmentILi128EEENS4_14SM90_TMA_STOREES1B_S1W_S1W_EEEvvEEEEvNT_6ParamsE)
        .other          _ZN7cutlass13device_kernelINS_4gemm6kernel13GemmUniversalIN4cute5tupleIJiiiiEEENS1_10collective13CollectiveMmaINS1_35MainloopSm100TmaUmmaWarpSpecializedILi27ELi2ELi4ENS5_IJNS4_1CILi1EEESB_SB_EEEEENS5_IJNSA_ILi64EEESE_SE_EEENS_12float_e4m3_tENS5_IJlSB_lEEESG_SH_NS4_8TiledMMAINS4_8MMA_AtomIJNS4_10MMA_TraitsINS4_19SM100_MMA_F8F6F4_SSEJSG_SG_fSE_SE_NS4_17integral_constantINS4_4UMMA5MajorELSO_0EEESP_NSM_INSN_7ScaleInELSQ_0EEESR_EEEEEENS4_6LayoutISC_NS5_IJNSA_ILi0EEESV_SV_EEEEENS5_IJNS4_10UnderscoreESY_SY_EEEEENS4_13SM90_TMA_LOADENS4_14ComposedLayoutINS4_7SwizzleILi2ELi4ELi3EEENS4_18smem_ptr_flag_bitsILi8EEENSU_INS5_IJNSA_ILi8EEESE_EEENS5_IJSE_SB_EEEEEEEvNS4_8identityES11_S1B_vS1C_EENS_8epilogue10collective18CollectiveEpilogueINS1E_23Sm100TmaWarpSpecializedILi1ELi1ELi32ELb0ELb0EEEJSF_NS5_IJNSU_ISE_SB_EES1J_EEESG_SH_SG_SH_NS1E_6fusion15FusionCallbacksIS1I_NS1L_17LinearCombinationISG_fSG_fLNS_15FloatRoundStyleE2EEESF_S1K_JEEENS4_5SM1004TMEM4LOAD26SM100_TMEM_LOAD_16dp32b32xES11_S1B_NS4_39AutoVectorizingCopyWithAssumedAlignmentILi128EEENS4_14SM90_TMA_STOREES1B_S1W_S1W_EEEvvEEEEvNT_6ParamsE,@"STO_CUDA_ENTRY STV_DEFAULT"
_ZN7cutlass13device_kernelINS_4gemm6kernel13GemmUniversalIN4cute5tupleIJiiiiEEENS1_10collective13CollectiveMmaINS1_35MainloopSm100TmaUmmaWarpSpecializedILi27ELi2ELi4ENS5_IJNS4_1CILi1EEESB_SB_EEEEENS5_IJNSA_ILi64EEESE_SE_EEENS_12float_e4m3_tENS5_IJlSB_lEEESG_SH_NS4_8TiledMMAINS4_8MMA_AtomIJNS4_10MMA_TraitsINS4_19SM100_MMA_F8F6F4_SSEJSG_SG_fSE_SE_NS4_17integral_constantINS4_4UMMA5MajorELSO_0EEESP_NSM_INSN_7ScaleInELSQ_0EEESR_EEEEEENS4_6LayoutISC_NS5_IJNSA_ILi0EEESV_SV_EEEEENS5_IJNS4_10UnderscoreESY_SY_EEEEENS4_13SM90_TMA_LOADENS4_14ComposedLayoutINS4_7SwizzleILi2ELi4ELi3EEENS4_18smem_ptr_flag_bitsILi8EEENSU_INS5_IJNSA_ILi8EEESE_EEENS5_IJSE_SB_EEEEEEEvNS4_8identityES11_S1B_vS1C_EENS_8epilogue10collective18CollectiveEpilogueINS1E_23Sm100TmaWarpSpecializedILi1ELi1ELi32ELb0ELb0EEEJSF_NS5_IJNSU_ISE_SB_EES1J_EEESG_SH_SG_SH_NS1E_6fusion15FusionCallbacksIS1I_NS1L_17LinearCombinationISG_fSG_fLNS_15FloatRoundStyleE2EEESF_S1K_JEEENS4_5SM1004TMEM4LOAD26SM100_TMEM_LOAD_16dp32b32xES11_S1B_NS4_39AutoVectorizingCopyWithAssumedAlignmentILi128EEENS4_14SM90_TMA_STOREES1B_S1W_S1W_EEEvvEEEEvNT_6ParamsE:
[----:B------:R-:W1:Y:S01]  /*0000*/  LDC R1, c[0x0][0x37c] ;  /* 0x0000df00ff017b82 */ /* 0x000e620000000800 */
[----:B------:R-:W2:Y:S01]  /*0010*/  S2R R101, SR_TID.X ;  /* 0x0000000000657919 */ /* 0x000ea20000002100 */
[----:B------:R-:W3:Y:S01]  /*0020*/  LDCU.64 UR4, c[0x0][0x890] ;  /* 0x00011200ff0477ac */ /* 0x000ee20008000a00 */
[----:B------:R-:W-:Y:S02]  /*0030*/  PRMT R96, RZ, 0x7610, R96 ;  /* 0x00007610ff607816 */ /* 0x000fe40000000060 */
[----:B------:R-:W-:Y:S01]  /*0040*/  ELECT P5, URZ, PT ;  /* 0x0000000000ff782f */ /* 0x000fe200038a0000 */
[----:B------:R-:W4:Y:S01]  /*0050*/  LDCU.64 UR40, c[0x0][0x358] ;  /* 0x00006b00ff2877ac */ /* 0x000f220008000a00 */
[----:B---3--:R-:W-:-:S04]  /*0060*/  UISETP.NE.U32.AND UP0, UPT, UR4, URZ, UPT ;  /* 0x000000ff0400728c */ /* 0x008fc8000bf05070 */
[----:B------:R-:W-:Y:S01]  /*0070*/  UISETP.NE.AND.EX UP0, UPT, UR5, URZ, UPT, UP0 ;  /* 0x000000ff0500728c */ /* 0x000fe2000bf05300 */
[----:B--2---:R-:W-:-:S05]  /*0080*/  SHF.R.U32.HI R104, RZ, 0x5, R101 ;  /* 0x00000005ff687819 */ /* 0x004fca0000011665 */
[----:B------:R-:W2:Y:S02]  /*0090*/  SHFL.IDX PT, R0, R104, RZ, 0x1f ;  /* 0x00001fff68007589 */ /* 0x000ea400000e0000 */
[----:B--2---:R-:W-:Y:S01]  /*00a0*/  R2UR UR8, R0 ;  /* 0x00000000000872ca */ /* 0x004fe200000e0000 */
[----:B-1--4-:R-:W-:-:S14]  /*00b0*/  BRA.U UP0, `(.L_x_0) ;  /* 0x00000001002c7547 */ /* 0x012fdc000b800000 */
[----:B------:R-:W1:Y:S02]  /*00c0*/  LDCU.64 UR6, c[0x0][0x888] ;  /* 0x00011100ff0677ac */ /* 0x000e640008000a00 */
[----:B-1----:R-:W-:-:S04]  /*00d0*/  UISETP.NE.U32.AND UP0, UPT, UR6, URZ, UPT ;  /* 0x000000ff0600728c */ /* 0x002fc8000bf05070 */
[----:B------:R-:W-:-:S09]  /*00e0*/  UISETP.NE.AND.EX UP0, UPT, UR7, URZ, UPT, UP0 ;  /* 0x000000ff0700728c */ /* 0x000fd2000bf05300 */
[----:B------:R-:W-:Y:S05]  /*00f0*/  BRA.U !UP0, `(.L_x_1) ;  /* 0x0000000108107547 */ /* 0x000fea000b800000 */
[----:B------:R-:W1:Y:S02]  /*0100*/  LDC.64 R2, c[0x0][0x888] ;  /* 0x00022200ff027b82 */ /* 0x000e640000000a00 */
[----:B-1----:R1:W5:Y:S01]  /*0110*/  LDG.E R49, desc[UR40][R2.64] ;  /* 0x0000002802317981 */ /* 0x002362000c1e1900 */
[----:B------:R-:W-:Y:S01]  /*0120*/  HFMA2 R96, -RZ, RZ, 0, 5.9604644775390625e-08 ;  /* 0x00000001ff607431 */ /* 0x000fe200000001ff */
[----:B------:R-:W-:Y:S05]  /*0130*/  BRA `(.L_x_0) ;  /* 0x00000000000c7947 */ /* 0x000fea0003800000 */
.L_x_1:
[----:B------:R-:W1:Y:S01]  /*0140*/  LDCU UR6, c[0x0][0x880] ;  /* 0x00011000ff0677ac */ /* 0x000e620008000800 */
[----:B------:R-:W-:Y:S01]  /*0150*/  HFMA2 R96, -RZ, RZ, 0, 5.9604644775390625e-08 ;  /* 0x00000001ff607431 */ /* 0x000fe200000001ff */
[----:B-1----:R-:W-:-:S07]  /*0160*/  MOV R49, UR6 ;  /* 0x0000000600317c02 */ /* 0x002fce0008000f00 */
.L_x_0:
[----:B------:R-:W2:Y:S02]  /*0170*/  LDCU.64 UR6, c[0x0][0x8b0] ;  /* 0x00011600ff0677ac */ /* 0x000ea40008000a00 */
[----:B--2---:R-:W-:-:S04]  /*0180*/  UISETP.NE.U32.AND UP0, UPT, UR6, URZ, UPT ;  /* 0x000000ff0600728c */ /* 0x004fc8000bf05070 */
[----:B------:R-:W-:-:S09]  /*0190*/  UISETP.NE.AND.EX UP0, UPT, UR7, URZ, UPT, UP0 ;  /* 0x000000ff0700728c */ /* 0x000fd2000bf05300 */
[----:B------:R-:W-:Y:S05]  /*01a0*/  BRA.U UP0, `(.L_x_2) ;  /* 0x0000000100247547 */ /* 0x000fea000b800000 */
[----:B------:R-:W2:Y:S02]  /*01b0*/  LDCU.64 UR6, c[0x0][0x8a8] ;  /* 0x00011500ff0677ac */ /* 0x000ea40008000a00 */
[----:B--2---:R-:W-:-:S04]  /*01c0*/  UISETP.NE.U32.AND UP0, UPT, UR6, URZ, UPT ;  /* 0x000000ff0600728c */ /* 0x004fc8000bf05070 */
[----:B------:R-:W-:-:S09]  /*01d0*/  UISETP.NE.AND.EX UP0, UPT, UR7, URZ, UPT, UP0 ;  /* 0x000000ff0700728c */ /* 0x000fd2000bf05300 */
[----:B------:R-:W-:Y:S05]  /*01e0*/  BRA.U !UP0, `(.L_x_3) ;  /* 0x00000001080c7547 */ /* 0x000fea000b800000 */
[----:B-1----:R-:W1:Y:S02]  /*01f0*/  LDC.64 R2, c[0x0][0x8a8] ;  /* 0x00022a00ff027b82 */ /* 0x002e640000000a00 */
[----:B-1----:R2:W5:Y:S01]  /*0200*/  LDG.E R47, desc[UR40][R2.64] ;  /* 0x00000028022f7981 */ /* 0x002562000c1e1900 */
[----:B------:R-:W-:Y:S05]  /*0210*/  BRA `(.L_x_2) ;  /* 0x0000000000087947 */ /* 0x000fea0003800000 */
.L_x_3:
[----:B------:R-:W2:Y:S02]  /*0220*/  LDCU UR6, c[0x0][0x8a0] ;  /* 0x00011400ff0677ac */ /* 0x000ea40008000800 */
[----:B--2---:R-:W-:Y:S02]  /*0230*/  MOV R47, UR6 ;  /* 0x00000006002f7c02 */ /* 0x004fe40008000f00 */
.L_x_2:
[----:B------:R-:W-:Y:S01]  /*0240*/  IMAD.U32 R0, RZ, RZ, UR8 ;  /* 0x00000008ff007e24 */ /* 0x000fe2000f8e00ff */
[----:B------:R-:W-:Y:S04]  /*0250*/  BSSY.RECONVERGENT B0, `(.L_x_4) ;  /* 0x000000c000007945 */ /* 0x000fe80003800200 */
[C---:B------:R-:W-:Y:S02]  /*0260*/  ISETP.NE.OR P1, PT, R0.reuse, 0x1, !P5 ;  /* 0x000000010000780c */ /* 0x040fe40006f25670 */
[----:B------:R-:W-:-:S11]  /*0270*/  ISETP.NE.OR P0, PT, R0, 0x3, !P5 ;  /* 0x000000030000780c */ /* 0x000fd60006f05670 */
[----:B------:R-:W-:Y:S05]  /*0280*/  @P1 BRA `(.L_x_5) ;  /* 0x0000000000201947 */ /* 0x000fea0003800000 */
[----:B------:R-:W3:Y:S02]  /*0290*/  LDCU.64 UR6, c[0x0][0x348] ;  /* 0x00006900ff0677ac */ /* 0x000ee40008000a00 */
[----:B---3--:R-:W-:Y:S02]  /*02a0*/  UIADD3 UR10, UP1, UPT, UR6, 0x80, URZ ;  /* 0x00000080060a7890 */ /* 0x008fe4000ff3e0ff */
[----:B------:R-:W-:Y:S02]  /*02b0*/  UIADD3 UR6, UP0, UPT, UR6, 0x180, URZ ;  /* 0x0000018006067890 */ /* 0x000fe4000ff1e0ff */
[----:B------:R-:W-:Y:S02]  /*02c0*/  UIADD3.X UR11, UPT, UPT, URZ, UR7, URZ, UP1, !UPT ;  /* 0x00000007ff0b7290 */ /* 0x000fe40008ffe4ff */
[----:B------:R-:W-:-:S07]  /*02d0*/  UIADD3.X UR7, UPT, UPT, URZ, UR7, URZ, UP0, !UPT ;  /* 0x00000007ff077290 */ /* 0x000fce00087fe4ff */
[----:B------:R3:W-:Y:S02]  /*02e0*/  UTMACCTL.PF [UR10] ;  /* 0x000000000a0079b9 */ /* 0x0007e40008040000 */
[----:B------:R3:W-:Y:S02]  /*02f0*/  UTMACCTL.PF [UR6] ;  /* 0x00000000060079b9 */ /* 0x0007e40008040000 */
[----:B---3--:R-:W-:Y:S01]  /*0300*/  NOP ;  /* 0x0000000000007918 */ /* 0x008fe20000000000 */
.L_x_5:
[----:B------:R-:W-:Y:S05]  /*0310*/  BSYNC.RECONVERGENT B0 ;  /* 0x0000000000007941 */ /* 0x000fea0003800200 */
.L_x_4:
[----:B------:R-:W-:Y:S04]  /*0320*/  BSSY.RECONVERGENT B0, `(.L_x_6) ;  /* 0x000000a000007945 */ /* 0x000fe80003800200 */
        /* <DEDUP_REMOVED lines=9> */
.L_x_7:
[----:B------:R-:W-:Y:S05]  /*03c0*/  BSYNC.RECONVERGENT B0 ;  /* 0x0000000000007941 */ /* 0x000fea0003800200 */
.L_x_6:
[----:B------:R-:W3:Y:S01]  /*03d0*/  LDCU.64 UR6, c[0x0][0x888] ;  /* 0x00011100ff0677ac */ /* 0x000ee20008000a00 */
[----:B------:R-:W-:Y:S02]  /*03e0*/  UISETP.EQ.U32.AND UP1, UPT, UR4, URZ, UPT ;  /* 0x000000ff0400728c */ /* 0x000fe4000bf22070 */
[----:B------:R-:W-:Y:S02]  /*03f0*/  UPLOP3.LUT UP2, UPT, UPT, UPT, UPT, 0x80, 0x8 ;  /* 0x000000000008789c */ /* 0x000fe40003f4f070 */
[----:B---3--:R-:W-:-:S04]  /*0400*/  UISETP.NE.U32.AND UP0, UPT, UR6, URZ, UPT ;  /* 0x000000ff0600728c */ /* 0x008fc8000bf05070 */
[----:B------:R-:W-:-:S04]  /*0410*/  UISETP.NE.AND.EX UP0, UPT, UR7, URZ, UPT, UP0 ;  /* 0x000000ff0700728c */ /* 0x000fc8000bf05300 */
[----:B------:R-:W-:-:S04]  /*0420*/  UISETP.EQ.OR.EX UP3, UPT, UR5, URZ, !UP0, UP1 ;  /* 0x000000ff0500728c */ /* 0x000fc8000c762710 */
[----:B------:R-:W-:-:S05]  /*0430*/  UP2UR UR44, UPR, URZ, 0x8 ;  /* 0x00000008ff2c7883 */ /* 0x000fca0008000000 */
[----:B------:R-:W-:Y:S07]  /*0440*/  BRA.U !UP3, `(.L_x_8) ;  /* 0x000000010b207547 */ /* 0x000fee000b800000 */
[----:B------:R-:W-:Y:S01]  /*0450*/  UISETP.NE.U32.AND UP2, UPT, UR4, URZ, UPT ;  /* 0x000000ff0400728c */ /* 0x000fe2000bf45070 */
[----:B-----5:R-:W-:Y:S01]  /*0460*/  FSETP.NEU.AND P0, PT, R49, RZ, PT ;  /* 0x000000ff3100720b */ /* 0x020fe20003f0d000 */
[----:B------:R-:W-:Y:S02]  /*0470*/  USEL UR4, URZ, 0xffffffff, UP0 ;  /* 0xffffffffff047887 */ /* 0x000fe40008000000 */
[----:B------:R-:W-:-:S10]  /*0480*/  UISETP.NE.AND.EX UP2, UPT, UR5, URZ, UPT, UP2 ;  /* 0x000000ff0500728c */ /* 0x000fd4000bf45320 */
[----:B------:R-:W-:Y:S01]  /*0490*/  VOTEU.ANY UP1, P0 ;  /* 0x0000000000ff7886 */ /* 0x000fe20000020100 */
[----:B------:R-:W-:-:S04]  /*04a0*/  @!UP2 USEL UR4, URZ, 0xffffffff, UP1 ;  /* 0xffffffffff04a887 */ /* 0x000fc80008800000 */
[----:B------:R-:W-:-:S04]  /*04b0*/  ULOP3.LUT UR4, UR4, 0x1, URZ, 0xc0, !UPT ;  /* 0x0000000104047892 */ /* 0x000fc8000f8ec0ff */
[----:B------:R-:W-:-:S11]  /*04c0*/  UISETP.NE.U32.AND UP2, UPT, UR4, 0x1, UPT ;  /* 0x000000010400788c */ /* 0x000fd6000bf45070 */
.L_x_8:
[----:B-12---:R-:W1:Y:S01]  /*04d0*/  SHFL.IDX PT, R2, R104, RZ, 0x1f ;  /* 0x00001fff68027589 */ /* 0x006e6200000e0000 */
[----:B------:R-:W-:-:S04]  /*04e0*/  UISETP.NE.AND UP1, UPT, UR8, 0x2, UPT ;  /* 0x000000020800788c */ /* 0x000fc8000bf25270 */
[----:B------:R-:W-:Y:S01]  /*04f0*/  USEL UR13, URZ, 0x1, UP1 ;  /* 0x00000001ff0d7887 */ /* 0x000fe20008800000 */
[----:B-1----:R-:W-:-:S13]  /*0500*/  ISETP.NE.AND P0, PT, R2, RZ, PT ;  /* 0x000000ff0200720c */ /* 0x002fda0003f05270 */
[----:B------:R-:W-:Y:S05]  /*0510*/  @P0 BRA `(.L_x_9) ;  /* 0x00000004000c0947 */ /* 0x000fea0003800000 */
[----:B------:R-:W-:Y:S01]  /*0520*/  ELECT P0, URZ, PT ;  /* 0x0000000000ff782f */ /* 0x000fe20003800000 */
[----:B------:R-:W-:-:S12]  /*0530*/  BSSY.RECONVERGENT B0, `(.L_x_9) ;  /* 0x0000041000007945 */ /* 0x000fd80003800200 */
[----:B------:R-:W-:Y:S05]  /*0540*/  @!P0 BRA `(.L_x_10) ;  /* 0x0000000000fc8947 */ /* 0x000fea0003800000 */
[----:B------:R-:W1:Y:S01]  /*0550*/  S2UR UR5, SR_CgaCtaId ;  /* 0x00000000000579c3 */ /* 0x000e620000008800 */
[----:B------:R-:W-:Y:S01]  /*0560*/  UMOV UR6, 0x400 ;  /* 0x0000040000067882 */ /* 0x000fe20000000000 */
[----:B------:R-:W-:Y:S01]  /*0570*/  UMOV UR4, 0x1 ;  /* 0x0000000100047882 */ /* 0x000fe20000000000 */
[----:B-1----:R-:W-:Y:S02]  /*0580*/  ULEA UR5, UR5, UR6, 0x18 ;  /* 0x0000000605057291 */ /* 0x002fe4000f8ec0ff */
[----:B------:R-:W-:-:S04]  /*0590*/  UIADD3 UR6, UPT, UPT, -UR4, 0x100000, URZ ;  /* 0x0010000004067890 */ /* 0x000fc8000fffe1ff */
[----:B------:R-:W-:Y:S02]  /*05a0*/  USHF.L.U32 UR7, UR6, 0xb, URZ ;  /* 0x0000000b06077899 */ /* 0x000fe400080006ff */
[----:B------:R-:W-:Y:S01]  /*05b0*/  USHF.L.U32 UR6, UR6, 0x1, URZ ;  /* 0x0000000106067899 */ /* 0x000fe200080006ff */
[----:B------:R-:W1:Y:S11]  /*05c0*/  FENCE.VIEW.ASYNC.S ;  /* 0x00000000000073c6 */ /* 0x000e760000000000 */
[----:B-1----:R1:W2:Y:S01]  /*05d0*/  SYNCS.EXCH.64 URZ, [UR5], UR6 ;  /* 0x0000000605ff75b2 */ /* 0x0022a20008000100 */
[----:B------:R1:W3:Y:S01]  /*05e0*/  SYNCS.EXCH.64 URZ, [UR5+0xd8], UR6 ;  /* 0x0000d80605ff75b2 */ /* 0x0002e20008000100 */
[----:B------:R1:W4:Y:S01]  /*05f0*/  SYNCS.EXCH.64 URZ, [UR5+0x8], UR6 ;  /* 0x0000080605ff75b2 */ /* 0x0003220008000100 */
[----:B------:R1:W1:Y:S01]  /*0600*/  SYNCS.EXCH.64 URZ, [UR5+0xe0], UR6 ;  /* 0x0000e00605ff75b2 */ /* 0x0002620008000100 */
        /* <DEDUP_REMOVED lines=50> */
[----:B--234-:R-:W-:Y:S01]  /*0930*/  NOP ;  /* 0x0000000000007918 */ /* 0x01cfe20000000000 */
.L_x_10:
[----:B-1----:R-:W-:Y:S05]  /*0940*/  BSYNC.RECONVERGENT B0 ;  /* 0x0000000000007941 */ /* 0x002fea0003800200 */
.L_x_9:
[----:B------:R-:W1:Y:S01]  /*0950*/  SHFL.IDX PT, R2, R104, RZ, 0x1f ;  /* 0x00001fff68027589 */ /* 0x000e6200000e0000 */
[----:B------:R-:W-:Y:S01]  /*0960*/  NOP ;  /* 0x0000000000007918 */ /* 0x000fe20000000000 */
[----:B-1----:R-:W-:-:S13]  /*0970*/  ISETP.NE.AND P0, PT, R2, 0x1, PT ;  /* 0x000000010200780c */ /* 0x002fda0003f05270 */
[----:B------:R-:W-:Y:S05]  /*0980*/  @P0 BRA `(.L_x_11) ;  /* 0x0000000000400947 */ /* 0x000fea0003800000 */
[----:B------:R-:W1:Y:S01]  /*0990*/  S2UR UR6, SR_CgaCtaId ;  /* 0x00000000000679c3 */ /* 0x000e620000008800 */
[----:B------:R-:W-:Y:S01]  /*09a0*/  UMOV UR7, 0x400 ;  /* 0x0000040000077882 */ /* 0x000fe20000000000 */
[----:B------:R-:W-:Y:S01]  /*09b0*/  UMOV UR5, 0x20 ;  /* 0x0000002000057882 */ /* 0x000fe20000000000 */
[----:B------:R-:W-:Y:S01]  /*09c0*/  UMOV UR4, 0x80 ;  /* 0x0000008000047882 */ /* 0x000fe20000000000 */
[----:B------:R-:W-:-:S04]  /*09d0*/  UIADD3 UR10, UPT, UPT, -UR5, 0x100000, URZ ;  /* 0x00100000050a7890 */ /* 0x000fc8000fffe1ff */
[----:B------:R-:W-:Y:S02]  /*09e0*/  USHF.L.U32 UR11, UR10, 0xb, URZ ;  /* 0x0000000b0a0b7899 */ /* 0x000fe400080006ff */
[----:B------:R-:W-:Y:S02]  /*09f0*/  USHF.L.U32 UR10, UR10, 0x1, URZ ;  /* 0x000000010a0a7899 */ /* 0x000fe400080006ff */
[----:B------:R-:W-:-:S04]  /*0a00*/  UIADD3 UR4, UPT, UPT, -UR4, 0x100000, URZ ;  /* 0x0010000004047890 */ /* 0x000fc8000fffe1ff */
[----:B------:R-:W-:Y:S02]  /*0a10*/  USHF.L.U32 UR5, UR4, 0xb, URZ ;  /* 0x0000000b04057899 */ /* 0x000fe400080006ff */
[----:B------:R-:W-:Y:S01]  /*0a20*/  USHF.L.U32 UR4, UR4, 0x1, URZ ;  /* 0x0000000104047899 */ /* 0x000fe200080006ff */
[----:B------:R-:W-:Y:S01]  /*0a30*/  ELECT P0, URZ, PT ;  /* 0x0000000000ff782f */ /* 0x000fe20003800000 */
[----:B-1----:R-:W-:Y:S01]  /*0a40*/  ULEA UR6, UR6, UR7, 0x18 ;  /* 0x0000000706067291 */ /* 0x002fe2000f8ec0ff */
[----:B------:R-:W1:Y:S11]  /*0a50*/  FENCE.VIEW.ASYNC.S ;  /* 0x00000000000073c6 */ /* 0x000e760000000000 */
[----:B-1----:R1:W2:Y:S01]  /*0a60*/  SYNCS.EXCH.64 URZ, [UR6+0x1b0], UR10 ;  /* 0x0001b00a06ff75b2 */ /* 0x0022a20008000100 */
[----:B------:R1:W3:Y:S01]  /*0a70*/  SYNCS.EXCH.64 URZ, [UR6+0x1b8], UR4 ;  /* 0x0001b80406ff75b2 */ /* 0x0002e20008000100 */
[----:B------:R-:W-:Y:S01]  /*0a80*/  NOP ;  /* 0x0000000000007918 */ /* 0x000fe20000000000 */
.L_x_11:
[----:B------:R-:W4:Y:S01]  /*0a90*/  SHFL.IDX PT, R2, R104, RZ, 0x1f ;  /* 0x00001fff68027589 */ /* 0x000f2200000e0000 */
[----:B------:R-:W-:Y:S01]  /*0aa0*/  NOP ;  /* 0x0000000000007918 */ /* 0x000fe20000000000 */
[----:B----4-:R-:W-:-:S13]  /*0ab0*/  ISETP.NE.AND P0, PT, R2, 0x3, PT ;  /* 0x000000030200780c */ /* 0x010fda0003f05270 */
[----:B------:R-:W-:Y:S05]  /*0ac0*/  @P0 BRA `(.L_x_12) ;  /* 0x0000000000300947 */ /* 0x000fea0003800000 */
[----:B-1----:R-:W1:Y:S01]  /*0ad0*/  S2UR UR5, SR_CgaCtaId ;  /* 0x00000000000579c3 */ /* 0x002e620000008800 */
[----:B------:R-:W-:Y:S01]  /*0ae0*/  UMOV UR6, 0x400 ;  /* 0x0000040000067882 */ /* 0x000fe20000000000 */
[----:B------:R-:W-:Y:S01]  /*0af0*/  UMOV UR4, 0x20 ;  /* 0x0000002000047882 */ /* 0x000fe20000000000 */
[----:B------:R-:W-:Y:S01]  /*0b00*/  ELECT P0, URZ, PT ;  /* 0x0000000000ff782f */ /* 0x000fe20003800000 */
[----:B-1----:R-:W-:Y:S02]  /*0b10*/  ULEA UR5, UR5, UR6, 0x18 ;  /* 0x0000000605057291 */ /* 0x002fe4000f8ec0ff */
[----:B------:R-:W-:-:S04]  /*0b20*/  UIADD3 UR6, UPT, UPT, -UR4, 0x100000, URZ ;  /* 0x0010000004067890 */ /* 0x000fc8000fffe1ff */
[----:B------:R-:W-:Y:S02]  /*0b30*/  USHF.L.U32 UR7, UR6, 0xb, URZ ;  /* 0x0000000b06077899 */ /* 0x000fe400080006ff */
[----:B------:R-:W-:Y:S01]  /*0b40*/  USHF.L.U32 UR6, UR6, 0x1, URZ ;  /* 0x0000000106067899 */ /* 0x000fe200080006ff */
[----:B------:R-:W1:Y:S11]  /*0b50*/  FENCE.VIEW.ASYNC.S ;  /* 0x00000000000073c6 */ /* 0x000e760000000000 */
[----:B-1----:R4:W1:Y:S01]  /*0b60*/  SYNCS.EXCH.64 URZ, [UR5+0x1c0], UR6 ;  /* 0x0001c00605ff75b2 */ /* 0x0028620008000100 */
[----:B------:R4:W1:Y:S02]  /*0b70*/  SYNCS.EXCH.64 URZ, [UR5+0x1c8], UR6 ;  /* 0x0001c80605ff75b2 */ /* 0x0008640008000100 */
[----:B----4-:R-:W-:Y:S01]  /*0b80*/  NOP ;  /* 0x0000000000007918 */ /* 0x010fe20000000000 */
.L_x_12:
[----:B------:R-:W4:Y:S01]  /*0b90*/  SHFL.IDX PT, R2, R104, RZ, 0x1f ;  /* 0x00001fff68027589 */ /* 0x000f2200000e0000 */
[----:B------:R-:W-:Y:S01]  /*0ba0*/  NOP ;  /* 0x0000000000007918 */ /* 0x000fe20000000000 */
[----:B----4-:R-:W-:-:S13]  /*0bb0*/  ISETP.NE.AND P0, PT, R2, 0x4, PT ;  /* 0x000000040200780c */ /* 0x010fda0003f05270 */
[----:B------:R-:W-:Y:S05]  /*0bc0*/  @P0 BRA `(.L_x_13) ;  /* 0x00000000004c0947 */ /* 0x000fea0003800000 */
[----:B-1----:R-:W1:Y:S01]  /*0bd0*/  S2UR UR5, SR_CgaCtaId ;  /* 0x00000000000579c3 */ /* 0x002e620000008800 */
[----:B------:R-:W-:Y:S01]  /*0be0*/  UMOV UR7, 0x100 ;  /* 0x0000010000077882 */ /* 0x000fe20000000000 */
[----:B------:R-:W-:Y:S01]  /*0bf0*/  UMOV UR6, 0x400 ;  /* 0x0000040000067882 */ /* 0x000fe20000000000 */
[----:B------:R-:W-:Y:S01]  /*0c00*/  USEL UR7, UR7, 0xe0, UP2 ;  /* 0x000000e007077887 */ /* 0x000fe20009000000 */
[----:B------:R-:W-:Y:S01]  /*0c10*/  UMOV UR4, 0x1 ;  /* 0x0000000100047882 */ /* 0x000fe20000000000 */
[----:B------:R-:W-:Y:S01]  /*0c20*/  ELECT P0, URZ, PT ;  /* 0x0000000000ff782f */ /* 0x000fe20003800000 */
[----:B------:R-:W-:-:S04]  /*0c30*/  UIADD3 UR10, UPT, UPT, -UR4, 0x100000, URZ ;  /* 0x00100000040a7890 */ /* 0x000fc8000fffe1ff */
[----:B------:R-:W-:Y:S02]  /*0c40*/  USHF.L.U32 UR11, UR10, 0xb, URZ ;  /* 0x0000000b0a0b7899 */ /* 0x000fe400080006ff */
[----:B------:R-:W-:Y:S02]  /*0c50*/  USHF.L.U32 UR10, UR10, 0x1, URZ ;  /* 0x000000010a0a7899 */ /* 0x000fe400080006ff */
[----:B-1----:R-:W-:Y:S02]  /*0c60*/  ULEA UR5, UR5, UR6, 0x18 ;  /* 0x0000000605057291 */ /* 0x002fe4000f8ec0ff */
[----:B------:R-:W-:-:S04]  /*0c70*/  UIADD3 UR6, UPT, UPT, -UR7, 0x100000, URZ ;  /* 0x0010000007067890 */ /* 0x000fc8000fffe1ff */
[----:B------:R-:W-:Y:S02]  /*0c80*/  USHF.L.U32 UR7, UR6, 0xb, URZ ;  /* 0x0000000b06077899 */ /* 0x000fe400080006ff */
[----:B------:R-:W-:Y:S01]  /*0c90*/  USHF.L.U32 UR6, UR6, 0x1, URZ ;  /* 0x0000000106067899 */ /* 0x000fe200080006ff */
[----:B------:R-:W1:Y:S03]  /*0ca0*/  FENCE.VIEW.ASYNC.S ;  /* 0x00000000000073c6 */ /* 0x000e660000000000 */
[----:B-1----:R4:W1:Y:S08]  /*0cb0*/  SYNCS.EXCH.64 URZ, [UR5+0x1d0], UR10 ;  /* 0x0001d00a05ff75b2 */ /* 0x0028700008000100 */
[----:B------:R4:W1:Y:S01]  /*0cc0*/  SYNCS.EXCH.64 URZ, [UR5+0x1e0], UR6 ;  /* 0x0001e00605ff75b2 */ /* 0x0008620008000100 */
[----:B------:R4:W1:Y:S01]  /*0cd0*/  SYNCS.EXCH.64 URZ, [UR5+0x1d8], UR10 ;  /* 0x0001d80a05ff75b2 */ /* 0x0008620008000100 */
[----:B------:R4:W1:Y:S02]  /*0ce0*/  SYNCS.EXCH.64 URZ, [UR5+0x1e8], UR6 ;  /* 0x0001e80605ff75b2 */ /* 0x0008640008000100 */
[----:B----4-:R-:W-:Y:S01]  /*0cf0*/  NOP ;  /* 0x0000000000007918 */ /* 0x010fe20000000000 */
.L_x_13:
[----:B------:R-:W4:Y:S01]  /*0d00*/  SHFL.IDX PT, R2, R104, RZ, 0x1f ;  /* 0x00001fff68027589 */ /* 0x000f2200000e0000 */
[----:B------:R-:W-:Y:S01]  /*0d10*/  NOP ;  /* 0x0000000000007918 */ /* 0x000fe20000000000 */
[----:B----4-:R-:W-:-:S13]  /*0d20*/  ISETP.NE.AND P0, PT, R2, 0x5, PT ;  /* 0x000000050200780c */ /* 0x010fda0003f05270 */
[----:B------:R-:W-:Y:S05]  /*0d30*/  @P0 BRA `(.L_x_14) ;  /* 0x0000000000580947 */ /* 0x000fea0003800000 */
[----:B-1----:R-:W1:Y:S01]  /*0d40*/  S2UR UR6, SR_CgaCtaId ;  /* 0x00000000000679c3 */ /* 0x002e620000008800 */
        /* <DEDUP_REMOVED lines=12> */
[----:B-1----:R4:W1:Y:S01]  /*0e10*/  SYNCS.EXCH.64 URZ, [UR6+0x1f0], UR10 ;  /* 0x0001f00a06ff75b2 */ /* 0x0028620008000100 */
[----:B------:R4:W1:Y:S01]  /*0e20*/  SYNCS.EXCH.64 URZ, [UR6+0x210], UR4 ;  /* 0x0002100406ff75b2 */ /* 0x0008620008000100 */
[----:B------:R4:W1:Y:S01]  /*0e30*/  SYNCS.EXCH.64 URZ, [UR6+0x1f8], UR10 ;  /* 0x0001f80a06ff75b2 */ /* 0x0008620008000100 */
[----:B------:R4:W1:Y:S01]  /*0e40*/  SYNCS.EXCH.64 URZ, [UR6+0x218], UR4 ;  /* 0x0002180406ff75b2 */ /* 0x0008620008000100 */
[----:B------:R4:W1:Y:S01]  /*0e50*/  SYNCS.EXCH.64 URZ, [UR6+0x200], UR10 ;  /* 0x0002000a06ff75b2 */ /* 0x0008620008000100 */
[----:B------:R4:W1:Y:S01]  /*0e60*/  SYNCS.EXCH.64 URZ, [UR6+0x220], UR4 ;  /* 0x0002200406ff75b2 */ /* 0x0008620008000100 */
[----:B------:R4:W1:Y:S01]  /*0e70*/  SYNCS.EXCH.64 URZ, [UR6+0x208], UR10 ;  /* 0x0002080a06ff75b2 */ /* 0x0008620008000100 */
[----:B------:R4:W1:Y:S02]  /*0e80*/  SYNCS.EXCH.64 URZ, [UR6+0x228], UR4 ;  /* 0x0002280406ff75b2 */ /* 0x0008640008000100 */
[----:B----4-:R-:W-:Y:S01]  /*0e90*/  NOP ;  /* 0x0000000000007918 */ /* 0x010fe20000000000 */
.L_x_14:
        /* <DEDUP_REMOVED lines=14> */
[----:B------:R4:W1:Y:S01]  /*0f80*/  SYNCS.EXCH.64 URZ, [UR5+0x240], UR6 ;  /* 0x0002400605ff75b2 */ /* 0x0008620008000100 */
[----:B------:R4:W1:Y:S01]  /*0f90*/  SYNCS.EXCH.64 URZ, [UR5+0x238], UR6 ;  /* 0x0002380605ff75b2 */ /* 0x0008620008000100 */
[----:B------:R4:W1:Y:S02]  /*0fa0*/  SYNCS.EXCH.64 URZ, [UR5+0x248], UR6 ;  /* 0x0002480605ff75b2 */ /* 0x0008640008000100 */
[----:B----4-:R-:W-:Y:S01]  /*0fb0*/  NOP ;  /* 0x0000000000007918 */ /* 0x010fe20000000000 */
.L_x_15:
[----:B-1----:R-:W1:Y:S01]  /*0fc0*/  S2UR UR5, SR_CTAID.X ;  /* 0x00000000000579c3 */ /* 0x002e620000002500 */
[----:B------:R-:W-:-:S05]  /*0fd0*/  CS2R.32 R97, SR_CgaSize ;  /* 0x0000000000617805 */ /* 0x000fca0000008a00 */
[----:B------:R-:W-:-:S05]  /*0fe0*/  IMAD R97, R97, -0xa0, RZ ;  /* 0xffffff6061617824 */ /* 0x000fca00078e02ff */
[----:B------:R-:W-:-:S14]  /*0ff0*/  R2UR UR7, R97 ;  /* 0x00000000610772ca */ /* 0x000fdc00000e0000 */
[----:B------:R-:W4:Y:S01]  /*1000*/  LDCU UR7, c[0x0][UR7+0x2b0] ;  /* 0x00005600070777ac */ /* 0x000f220008000800 */
[----:B------:R-:W-:Y:S01]  /*1010*/  NOP ;  /* 0x0000000000007918 */ /* 0x000fe20000000000 */
[----:B------:R-:W-:-:S05]  /*1020*/  CS2R.32 R97, SR_CgaSize ;  /* 0x0000000000617805 */ /* 0x000fca0000008a00 */
[----:B------:R-:W-:-:S05]  /*1030*/  IMAD R97, R97, -0xa0, RZ ;  /* 0xffffff6061617824 */ /* 0x000fca00078e02ff */
[----:B------:R-:W-:-:S14]  /*1040*/  R2UR UR6, R97 ;  /* 0x00000000610672ca */ /* 0x000fdc00000e0000 */
[----:B------:R-:W2:Y:S01]  /*1050*/  LDCU UR6, c[0x0][UR6+0x2b4] ;  /* 0x00005680060677ac */ /* 0x000ea20008000800 */
[----:B------:R-:W3:Y:S08]  /*1060*/  S2UR UR4, SR_CTAID.Y ;  /* 0x00000000000479c3 */ /* 0x000ef00000002600 */
[----:B------:R-:W2:Y:S01]  /*1070*/  LDC R9, c[0x0][0xb24] ;  /* 0x0002c900ff097b82 */ /* 0x000ea20000000800 */
[----:B-1----:R-:W-:-:S02]  /*1080*/  I2FP.F32.U32 R5, UR5 ;  /* 0x0000000500057c45 */ /* 0x002fc40008201000 */
[----:B------:R-:W-:-:S05]  /*1090*/  CS2R.32 R3, SR_CgaSize ;  /* 0x0000000000037805 */ /* 0x000fca0000008a00 */
[----:B------:R-:W-:-:S06]  /*10a0*/  IMAD R3, R3, -0xa0, RZ ;  /* 0xffffff6003037824 */ /* 0x000fcc00078e02ff */
[----:B------:R-:W1:Y:S01]  /*10b0*/  LDC R3, c[0x0][R3+0x2a0] ;  /* 0x0000a80003037b82 */ /* 0x000e620000000800 */
[----:B------:R-:W-:Y:S01]  /*10c0*/  MOV R97, UR5 ;  /* 0x0000000500617c02 */ /* 0x000fe20008000f00 */
[----:B----4-:R-:W-:Y:S01]  /*10d0*/  FMUL R5, R5, UR7 ;  /* 0x0000000705057c20 */ /* 0x010fe20008400000 */
[----:B---3--:R-:W-:Y:S02]  /*10e0*/  I2FP.F32.U32 R4, UR4 ;  /* 0x0000000400047c45 */ /* 0x008fe40008201000 */
[----:B------:R-:W-:-:S05]  /*10f0*/  CS2R.32 R2, SR_CgaSize ;  /* 0x0000000000027805 */ /* 0x000fca0000008a00 */
[----:B------:R-:W-:-:S06]  /*1100*/  IMAD R2, R2, -0xa0, RZ ;  /* 0xffffff6002027824 */ /* 0x000fcc00078e02ff */
[----:B------:R-:W3:Y:S01]  /*1110*/  LDC R2, c[0x0][R2+0x2a4] ;  /* 0x0000a90002027b82 */ /* 0x000ee20000000800 */
[----:B------:R-:W4:Y:S01]  /*1120*/  F2I.U32.TRUNC.NTZ R90, R5 ;  /* 0x00000005005a7305 */ /* 0x000f22000020f000 */
[----:B------:R-:W-:Y:S01]  /*1130*/  MOV R91, UR4 ;  /* 0x00000004005b7c02 */ /* 0x000fe20008000f00 */
[----:B--2---:R-:W-:-:S05]  /*1140*/  FMUL R4, R4, UR6 ;  /* 0x0000000604047c20 */ /* 0x004fca0008400000 */
[----:B------:R-:W-:Y:S01]  /*1150*/  BAR.SYNC.DEFER_BLOCKING 0x0 ;  /* 0x0000000000007b1d */ /* 0x000fe20000010000 */
[----:B------:R-:W-:-:S05]  /*1160*/  ISETP.GE.AND P0, PT, R9, 0x1, PT ;  /* 0x000000010900780c */ /* 0x000fca0003f06270 */
[----:B------:R-:W2:Y:S02]  /*1170*/  F2I.U32.TRUNC.NTZ R79, R4 ;  /* 0x00000004004f7305 */ /* 0x000ea4000020f000 */
[----:B------:R-:W3:Y:S01]  /*1180*/  S2UR UR36, SR_CTAID.Z ;  /* 0x00000000002479c3 */ /* 0x000ee20000002700 */
[----:B----4-:R-:W-:-:S05]  /*1190*/  IADD3 R90, PT, PT, -R90, RZ, RZ ;  /* 0x000000ff5a5a7210 */ /* 0x010fca0007ffe1ff */
[----:B-1----:R-:W-:Y:S01]  /*11a0*/  IMAD R90, R3, R90, UR5 ;  /* 0x00000005035a7e24 */ /* 0x002fe2000f8e025a */
[----:B--2---:R-:W-:-:S05]  /*11b0*/  IADD3 R79, PT, PT, -R79, RZ, RZ ;  /* 0x000000ff4f4f7210 */ /* 0x004fca0007ffe1ff */
[----:B---3--:R-:W-:Y:S01]  /*11c0*/  IMAD R79, R2, R79, UR4 ;  /* 0x00000004024f7e24 */ /* 0x008fe2000f8e024f */
[----:B------:R-:W-:Y:S06]  /*11d0*/  @!P0 BRA `(.L_x_16) ;  /* 0x0000000000b88947 */ /* 0x000fec0003800000 */
[----:B------:R-:W1:Y:S01]  /*11e0*/  LDC.64 R4, c[0x0][0xb18] ;  /* 0x0002c600ff047b82 */ /* 0x000e620000000a00 */
[----:B------:R-:W-:-:S07]  /*11f0*/  ISETP.NE.AND P0, PT, R9, 0x1, PT ;  /* 0x000000010900780c */ /* 0x000fce0003f05270 */
[----:B------:R-:W2:Y:S08]  /*1200*/  LDC R10, c[0x0][0xb0c] ;  /* 0x0002c300ff0a7b82 */ /* 0x000eb00000000800 */
[----:B------:R-:W3:Y:S08]  /*1210*/  LDC R11, c[0x0][0x370] ;  /* 0x0000dc00ff0b7b82 */ /* 0x000ef00000000800 */
[----:B------:R-:W4:Y:S01]  /*1220*/  LDC R12, c[0x0][0x374] ;  /* 0x0000dd00ff0c7b82 */ /* 0x000f220000000800 */
[----:B-1----:R-:W-:-:S07]  /*1230*/  ISETP.NE.AND P1, PT, R4, 0x1, PT ;  /* 0x000000010400780c */ /* 0x002fce0003f25270 */
[----:B------:R-:W3:Y:S01]  /*1240*/  LDC.64 R6, c[0x0][0xb10] ;  /* 0x0002c400ff067b82 */ /* 0x000ee20000000a00 */
[----:B--2---:R-:W-:-:S07]  /*1250*/  ISETP.NE.AND P2, PT, R10, 0x1, PT ;  /* 0x000000010a00780c */ /* 0x004fce0003f45270 */
[----:B------:R-:W1:Y:S08]  /*1260*/  LDC R8, c[0x0][0xb20] ;  /* 0x0002c800ff087b82 */ /* 0x000e700000000800 */
[----:B------:R-:W2:Y:S01]  /*1270*/  LDC.64 R2, c[0x0][0xb28] ;  /* 0x0002ca00ff027b82 */ /* 0x000ea20000000a00 */
[----:B----4-:R-:W-:-:S04]  /*1280*/  IMAD.HI.U32 R13, R12, R5, RZ ;  /* 0x000000050c0d7227 */ /* 0x010fc800078e00ff */
[----:B------:R-:W-:-:S04]  /*1290*/  IMAD.HI.U32 R5, R91, R5, RZ ;  /* 0x000000055b057227 */ /* 0x000fc800078e00ff */
[----:B---3--:R-:W-:-:S04]  /*12a0*/  IMAD.HI.U32 R14, R11, R6, RZ ;  /* 0x000000060b0e7227 */ /* 0x008fc800078e00ff */
[----:B------:R-:W-:Y:S01]  /*12b0*/  IMAD.HI.U32 R16, R97, R6, RZ ;  /* 0x0000000661107227 */ /* 0x000fe200078e00ff */
[-C--:B------:R-:W-:Y:S02]  /*12c0*/  @P2 SHF.R.U32.HI R11, RZ, R7.reuse, R14 ;  /* 0x00000007ff0b2219 */ /* 0x080fe4000001160e */
[-C--:B-1----:R-:W-:Y:S02]  /*12d0*/  @P1 SHF.R.U32.HI R12, RZ, R8.reuse, R13 ;  /* 0x00000008ff0c1219 */ /* 0x082fe4000001160d */
[----:B------:R-:W-:Y:S02]  /*12e0*/  SHF.R.U32.HI R8, RZ, R8, R5 ;  /* 0x00000008ff087219 */ /* 0x000fe40000011605 */
[----:B------:R-:W-:Y:S02]  /*12f0*/  SHF.R.U32.HI R16, RZ, R7, R16 ;  /* 0x00000007ff107219 */ /* 0x000fe40000011610 */
[----:B------:R-:W-:Y:S01]  /*1300*/  SEL R5, R91, R8, !P1 ;  /* 0x000000085b057207 */ /* 0x000fe20004800000 */
[----:B--2---:R-:W-:Y:S01]  /*1310*/  IMAD.HI.U32 R14, R12, R2, RZ ;  /* 0x000000020c0e7227 */ /* 0x004fe200078e00ff */
[----:B------:R-:W-:-:S03]  /*1320*/  SEL R7, R97, R16, !P2 ;  /* 0x0000001061077207 */ /* 0x000fc60005000000 */
[----:B------:R-:W-:Y:S01]  /*1330*/  IMAD.HI.U32 R6, R11, R2, RZ ;  /* 0x000000020b067227 */ /* 0x000fe200078e00ff */
[----:B------:R-:W-:-:S04]  /*1340*/  @P0 SHF.R.U32.HI R12, RZ, R3, R14 ;  /* 0x00000003ff0c0219 */ /* 0x000fc8000001160e */
[----:B------:R-:W-:Y:S01]  /*1350*/  @P0 SHF.R.U32.HI R11, RZ, R3, R6 ;  /* 0x00000003ff0b0219 */ /* 0x000fe20000011606 */
[----:B------:R-:W-:-:S04]  /*1360*/  IMAD R12, R12, R9, RZ ;  /* 0x000000090c0c7224 */ /* 0x000fc800078e02ff */
[----:B------:R-:W-:Y:S01]  /*1370*/  IMAD R6, R11, R9, RZ ;  /* 0x000000090b067224 */ /* 0x000fe200078e02ff */
[----:B------:R-:W-:-:S04]  /*1380*/  ISETP.GE.AND P1, PT, R5, R12, PT ;  /* 0x0000000c0500720c */ /* 0x000fc80003f26270 */
[----:B------:R-:W-:Y:S01]  /*1390*/  ISETP.GE.OR P1, PT, R7, R6, P1 ;  /* 0x000000060700720c */ /* 0x000fe20000f26670 */
[----:B------:R-:W-:-:S05]  /*13a0*/  IMAD.HI.U32 R6, R5, R2, RZ ;  /* 0x0000000205067227 */ /* 0x000fca00078e00ff */
[----:B------:R-:W-:-:S04]  /*13b0*/  SHF.R.U32.HI R6, RZ, R3, R6 ;  /* 0x00000003ff067219 */ /* 0x000fc80000011606 */
[----:B------:R-:W-:-:S03]  /*13c0*/  SEL R6, R5, R6, !P0 ;  /* 0x0000000605067207 */ /* 0x000fc60004000000 */
[----:B------:R-:W-:Y:S01]  /*13d0*/  @!P1 IMAD.HI.U32 R8, R7, R2, RZ ;  /* 0x0000000207089227 */ /* 0x000fe200078e00ff */
[----:B------:R-:W-:-:S04]  /*13e0*/  IADD3 R2, PT, PT, -R6, RZ, RZ ;  /* 0x000000ff06027210 */ /* 0x000fc80007ffe1ff */
[----:B------:R-:W-:Y:S01]  /*13f0*/  @!P1 SHF.R.U32.HI R8, RZ, R3, R8 ;  /* 0x00000003ff089219 */ /* 0x000fe20000011608 */
[----:B------:R-:W-:-:S03]  /*1400*/  IMAD R2, R9, R2, R5 ;  /* 0x0000000209027224 */ /* 0x000fc600078e0205 */
[----:B------:R-:W-:Y:S02]  /*1410*/  @!P1 SEL R3, R7, R8, !P0 ;  /* 0x0000000807039207 */ /* 0x000fe40004000000 */
[----:B------:R-:W-:-:S03]  /*1420*/  IADD3 R8, PT, PT, -R5, RZ, RZ ;  /* 0x000000ff05087210 */ /* 0x000fc60007ffe1ff */
[--C-:B------:R-:W-:Y:S02]  /*1430*/  @!P1 IMAD.IADD R6, R6, 0x1, -R3.reuse ;  /* 0x0000000106069824 */ /* 0x100fe400078e0a03 */
[----:B------:R-:W-:Y:S01]  /*1440*/  @!P1 IMAD R3, R2, R11, R3 ;  /* 0x0000000b02039224 */ /* 0x000fe200078e0203 */
[----:B------:R-:W-:Y:S01]  /*1450*/  IADD3 R2, PT, PT, -R7, RZ, RZ ;  /* 0x000000ff07027210 */ /* 0x000fe20007ffe1ff */
[----:B------:R-:W-:Y:S02]  /*1460*/  @!P1 IMAD R5, R6, R9, R7 ;  /* 0x0000000906059224 */ /* 0x000fe400078e0207 */
[----:B------:R-:W-:Y:S02]  /*1470*/  IMAD R8, R4, R8, R91 ;  /* 0x0000000804087224 */ /* 0x000fe400078e025b */
[----:B------:R-:W-:Y:S02]  /*1480*/  @!P1 IMAD.MOV.U32 R7, RZ, RZ, R3 ;  /* 0x000000ffff079224 */ /* 0x000fe400078e0003 */
[----:B------:R-:W-:-:S02]  /*1490*/  IMAD R2, R10, R2, R97 ;  /* 0x000000020a027224 */ /* 0x000fc400078e0261 */
[----:B------:R-:W-:Y:S02]  /*14a0*/  IMAD R91, R5, R4, R8 ;  /* 0x00000004055b7224 */ /* 0x000fe400078e0208 */
[----:B------:R-:W-:Y:S02]  /*14b0*/  IMAD R97, R7, R10, R2 ;  /* 0x0000000a07617224 */ /* 0x000fe400078e0202 */
.L_x_16:
[----:B------:R-:W1:Y:S01]  /*14c0*/  LDCU UR4, c[0x0][0xb30] ;  /* 0x00016600ff0477ac */ /* 0x000e620008000800 */
[----:B------:R-:W2:Y:S08]  /*14d0*/  S2UR UR37, SR_CgaCtaId ;  /* 0x00000000002579c3 */ /* 0x000eb00000008800 */
[----:B------:R-:W3:Y:S01]  /*14e0*/  LDC R40, c[0x0][0xb24] ;  /* 0x0002c900ff287b82 */ /* 0x000ee20000000800 */
[----:B-1----:R-:W-:-:S09]  /*14f0*/  UISETP.NE.AND UP1, UPT, UR4, 0x1, UPT ;  /* 0x000000010400788c */ /* 0x002fd2000bf25270 */
[----:B--2---:R-:W-:Y:S05]  /*1500*/  BRA.U UP1, `(.L_x_17) ;  /* 0x0000000101407547 */ /* 0x004fea000b800000 */
[----:B------:R-:W1:Y:S08]  /*1510*/  LDC.64 R4, c[0x0][0xb10] ;  /* 0x0002c400ff047b82 */ /* 0x000e700000000a00 */
[----:B------:R-:W2:Y:S08]  /*1520*/  LDC.64 R2, c[0x0][0xb18] ;  /* 0x0002c600ff027b82 */ /* 0x000eb00000000a00 */
[----:B------:R-:W4:Y:S08]  /*1530*/  LDC R6, c[0x0][0xb20] ;  /* 0x0002c800ff067b82 */ /* 0x000f300000000800 */
[----:B------:R-:W3:Y:S01]  /*1540*/  LDC R8, c[0x0][0xb0c] ;  /* 0x0002c300ff087b82 */ /* 0x000ee20000000800 */
[----:B-1----:R-:W-:-:S05]  /*1550*/  IMAD.HI.U32 R4, R97, R4, RZ ;  /* 0x0000000461047227 */ /* 0x002fca00078e00ff */
[----:B------:R-:W-:Y:S01]  /*1560*/  SHF.R.U32.HI R4, RZ, R5, R4 ;  /* 0x00000005ff047219 */ /* 0x000fe20000011604 */
[----:B--2---:R-:W-:Y:S01]  /*1570*/  IMAD.HI.U32 R3, R91, R3, RZ ;  /* 0x000000035b037227 */ /* 0x004fe200078e00ff */
[----:B------:R-:W-:-:S04]  /*1580*/  ISETP.NE.AND P0, PT, R2, 0x1, PT ;  /* 0x000000010200780c */ /* 0x000fc80003f05270 */
[----:B----4-:R-:W-:-:S04]  /*1590*/  SHF.R.U32.HI R6, RZ, R6, R3 ;  /* 0x00000006ff067219 */ /* 0x010fc80000011603 */
[----:B------:R-:W-:Y:S02]  /*15a0*/  SEL R3, R91, R6, !P0 ;  /* 0x000000065b037207 */ /* 0x000fe40004000000 */
[----:B---3--:R-:W-:-:S04]  /*15b0*/  ISETP.NE.AND P1, PT, R8, 0x1, PT ;  /* 0x000000010800780c */ /* 0x008fc80003f25270 */
[----:B------:R-:W-:-:S05]  /*15c0*/  SEL R4, R97, R4, !P1 ;  /* 0x0000000461047207 */ /* 0x000fca0004800000 */
[----:B------:R-:W-:Y:S02]  /*15d0*/  IMAD.IADD R5, R3, 0x1, -R4 ;  /* 0x0000000103057824 */ /* 0x000fe400078e0a04 */
[----:B------:R-:W-:Y:S02]  /*15e0*/  IMAD.IADD R3, R4, 0x1, -R3 ;  /* 0x0000000104037824 */ /* 0x000fe400078e0a03 */
[----:B------:R-:W-:Y:S02]  /*15f0*/  IMAD R97, R5, R8, R97 ;  /* 0x0000000805617224 */ /* 0x000fe400078e0261 */
[----:B------:R-:W-:-:S07]  /*1600*/  IMAD R91, R3, R2, R91 ;  /* 0x00000002035b7224 */ /* 0x000fce00078e025b */
.L_x_17:
[----:B------:R-:W-:Y:S01]  /*1610*/  BAR.SYNC.DEFER_BLOCKING 0x0 ;  /* 0x0000000000007b1d */ /* 0x000fe20000010000 */
[----:B------:R-:W-:Y:S01]  /*1620*/  UISETP.NE.AND UP1, UPT, UR8, 0x2, UPT ;  /* 0x000000020800788c */ /* 0x000fe2000bf25270 */
[----:B------:R-:W-:Y:S02]  /*1630*/  ISETP.NE.OR P5, PT, R0, 0x2, !P5 ;  /* 0x000000020000780c */ /* 0x000fe40006fa5670 */
[----:B------:R-:W-:-:S06]  /*1640*/  LOP3.LUT R2, R101, 0x1f, RZ, 0xc0, !PT ;  /* 0x0000001f65027812 */ /* 0x000fcc00078ec0ff */
[----:B------:R-:W-:Y:S05]  /*1650*/  BRA.U UP1, `(.L_x_18) ;  /* 0x0000001d01907547 */ /* 0x000fea000b800000 */
[----:B------:R-:W1:Y:S01]  /*1660*/  LDCU UR13, c[0x0][0x38c] ;  /* 0x00007180ff0d77ac */ /* 0x000e620008000800 */
[----:B------:R-:W2:Y:S01]  /*1670*/  LDC R9, c[0x0][0x370] ;  /* 0x0000dc00ff097b82 */ /* 0x000ea20000000800 */
[----:B------:R-:W-:Y:S01]  /*1680*/  PLOP3.LUT P1, PT, PT, PT, UP2, 0x80, 0x8 ;  /* 0x000000000008781c */ /* 0x000fe20003f2f028 */
[----:B------:R-:W-:Y:S01]  /*1690*/  IMAD.MOV.U32 R15, RZ, RZ, 0x1 ;  /* 0x00000001ff0f7424 */ /* 0x000fe200078e00ff */
[----:B------:R-:W-:Y:S01]  /*16a0*/  ISETP.EQ.OR P4, PT, R2, RZ, P5 ;  /* 0x000000ff0200720c */ /* 0x000fe20002f82670 */
[----:B------:R-:W-:Y:S01]  /*16b0*/  IMAD.MOV.U32 R14, RZ, RZ, RZ ;  /* 0x000000ffff0e7224 */ /* 0x000fe200078e00ff */
[----:B------:R-:W-:Y:S02]  /*16c0*/  PLOP3.LUT P1, PT, P1, PT, PT, 0x8, 0x80 ;  /* 0x000000000080781c */ /* 0x000fe40000f2e170 */
[----:B------:R-:W-:Y:S01]  /*16d0*/  CS2R R12, SRZ ;  /* 0x00000000000c7805 */ /* 0x000fe2000001ff00 */
[----:B------:R-:W-:Y:S01]  /*16e0*/  IMAD.MOV.U32 R10, RZ, RZ, 0x1 ;  /* 0x00000001ff0a7424 */ /* 0x000fe200078e00ff */
[----:B------:R-:W4:Y:S01]  /*16f0*/  LDC R0, c[0x0][0x374] ;  /* 0x0000dd00ff007b82 */ /* 0x000f220000000800 */
[----:B------:R-:W2:Y:S01]  /*1700*/  LDCU.64 UR22, c[0x0][0x348] ;  /* 0x00006900ff1677ac */ /* 0x000ea20008000a00 */
[----:B------:R-:W-:Y:S01]  /*1710*/  UMOV UR6, URZ ;  /* 0x000000ff00067c82 */ /* 0x000fe20008000000 */
[----:B-1----:R-:W-:-:S04]  /*1720*/  UIADD3 UR5, UPT, UPT, UR13, 0x3f, URZ ;  /* 0x0000003f0d057890 */ /* 0x002fc8000fffe0ff */
[----:B------:R-:W-:-:S04]  /*1730*/  USHF.R.S32.HI UR4, URZ, 0x1f, UR5 ;  /* 0x0000001fff047899 */ /* 0x000fc80008011405 */
[----:B------:R-:W-:-:S04]  /*1740*/  ULEA.HI UR4, UR4, UR5, URZ, 0x6 ;  /* 0x0000000504047291 */ /* 0x000fc8000f8f30ff */
[----:B------:R-:W-:Y:S02]  /*1750*/  USHF.R.S32.HI UR15, URZ, 0x6, UR4 ;  /* 0x00000006ff0f7899 */ /* 0x000fe40008011404 */
[----:B------:R-:W-:Y:S02]  /*1760*/  UIADD3 UR4, UPT, UPT, UR13, -0x1, URZ ;  /* 0xffffffff0d047890 */ /* 0x000fe4000fffe0ff */
[----:B------:R-:W-:Y:S02]  /*1770*/  UISETP.LT.U32.AND UP0, UPT, UR15, 0x1b, UPT ;  /* 0x0000001b0f00788c */ /* 0x000fe4000bf01070 */
[----:B------:R-:W-:Y:S02]  /*1780*/  UISETP.GE.U32.AND UP1, UPT, UR4, -0x7f, UPT ;  /* 0xffffff810400788c */ /* 0x000fe4000bf26070 */
[----:B------:R-:W-:Y:S02]  /*1790*/  USEL UR14, UR15, 0x1b, UP0 ;  /* 0x0000001b0f0e7887 */ /* 0x000fe40008000000 */
[----:B------:R-:W-:-:S02]  /*17a0*/  UIADD3 UR13, UPT, UPT, UR13, 0x7e, URZ ;  /* 0x0000007e0d0d7890 */ /* 0x000fc4000fffe0ff */
[----:B------:R-:W-:Y:S02]  /*17b0*/  UIADD3 UR5, UPT, UPT, UR14, -0x1, URZ ;  /* 0xffffffff0e057890 */ /* 0x000fe4000fffe0ff */
[----:B------:R-:W-:-:S03]  /*17c0*/  UIADD3 UR7, UPT, UPT, UR15, -UR14, URZ ;  /* 0x8000000e0f077290 */ /* 0x000fc6000fffe0ff */
[----:B------:R-:W-:-:S04]  /*17d0*/  @UP1 UIADD3 UR5, UPT, UPT, UR14, URZ, URZ ;  /* 0x000000ff0e051290 */ /* 0x000fc8000fffe0ff */
[----:B--2---:R-:W-:-:S12]  /*17e0*/  UIADD3 UR5, UPT, UPT, UR5, 0x1, URZ ;  /* 0x0000000105057890 */ /* 0x004fd8000fffe0ff */
.L_x_36:
[----:B------:R-:W-:Y:S01]  /*17f0*/  UISETP.NE.AND UP0, UPT, UR37, URZ, UPT ;  /* 0x000000ff2500728c */ /* 0x000fe2000bf05270 */
[----:B------:R-:W1:Y:S08]  /*1800*/  S2UR UR37, SR_CgaCtaId ;  /* 0x00000000002579c3 */ /* 0x000e700000008800 */
[----:B------:R-:W-:Y:S05]  /*1810*/  BRA.U UP0, `(.L_x_19) ;  /* 0x0000000100347547 */ /* 0x000fea000b800000 */
[----:B------:R-:W2:Y:S01]  /*1820*/  S2R R2, SR_CgaCtaId ;  /* 0x0000000000027919 */ /* 0x000ea20000008800 */
[----:B------:R-:W-:-:S04]  /*1830*/  MOV R3, 0x400 ;  /* 0x0000040000037802 */ /* 0x000fc80000000f00 */
[----:B--2---:R-:W-:Y:S02]  /*1840*/  LEA R3, R2, R3, 0x18 ;  /* 0x0000000302037211 */ /* 0x004fe400078ec0ff */
[----:B------:R-:W-:-:S03]  /*1850*/  SHF.L.U32 R2, R10, 0x1f, RZ ;  /* 0x0000001f0a027819 */ /* 0x000fc600000006ff */
[----:B------:R-:W-:-:S04]  /*1860*/  IMAD R3, R12, 0x8, R3 ;  /* 0x000000080c037824 */ /* 0x000fc800078e0203 */
[----:B------:R-:W2:Y:S02]  /*1870*/  SYNCS.PHASECHK.TRANS64.TRYWAIT P0, [R3+URZ+0x240], R2 ;  /* 0x00024002030075a7 */ /* 0x000ea400080011ff */
[----:B--2---:R-:W-:Y:S05]  /*1880*/  @!P0 BRA `(.L_x_20) ;  /* 0x0000005400fc8947 */ /* 0x004fea0003800000 */
.L_x_119:
[----:B------:R-:W-:Y:S01]  /*1890*/  VIADD R12, R12, 0x1 ;  /* 0x000000010c0c7836 */ /* 0x000fe20000000000 */
[----:B------:R2:W-:Y:S04]  /*18a0*/  SYNCS.ARRIVE.TRANS64.A1T0 RZ, [R3+URZ+0x230], RZ ;  /* 0x000230ff03ff79a7 */ /* 0x0005e800081000ff */
[----:B------:R-:W-:-:S04]  /*18b0*/  ISETP.NE.AND P0, PT, R12, 0x2, PT ;  /* 0x000000020c00780c */ /* 0x000fc80003f05270 */
[----:B------:R-:W-:Y:S02]  /*18c0*/  SEL R12, R12, RZ, P0 ;  /* 0x000000ff0c0c7207 */ /* 0x000fe40000000000 */
[----:B--2---:R-:W-:-:S04]  /*18d0*/  SEL R3, RZ, 0x1, P0 ;  /* 0x00000001ff037807 */ /* 0x004fc80000000000 */
[----:B------:R-:W-:-:S07]  /*18e0*/  LOP3.LUT R10, R10, R3, RZ, 0x3c, !PT ;  /* 0x000000030a0a7212 */ /* 0x000fce00078e3cff */
.L_x_19:
[----:B------:R-:W-:Y:S01]  /*18f0*/  UMOV UR4, 0x400 ;  /* 0x0000040000047882 */ /* 0x000fe20000000000 */
[----:B------:R-:W-:Y:S01]  /*1900*/  SHF.L.U32 R2, R15, 0x1f, RZ ;  /* 0x0000001f0f027819 */ /* 0x000fe200000006ff */
[----:B-1----:R-:W-:Y:S01]  /*1910*/  ULEA UR4, UR37, UR4, 0x18 ;  /* 0x0000000425047291 */ /* 0x002fe2000f8ec0ff */
[----:B------:R-:W-:Y:S01]  /*1920*/  R2UR UR35, R97 ;  /* 0x00000000612372ca */ /* 0x000fe200000e0000 */
[----:B------:R-:W-:Y:S01]  /*1930*/  UISETP.GE.U32.AND UP0, UPT, UR13, 0x7f, UPT ;  /* 0x0000007f0d00788c */ /* 0x000fe2000bf06070 */
[----:B------:R-:W-:Y:S01]  /*1940*/  R2UR UR11, R91 ;  /* 0x000000005b0b72ca */ /* 0x000fe200000e0000 */
[----:B------:R-:W-:Y:S01]  /*1950*/  ULEA UR8, UR6, UR4, 0x3 ;  /* 0x0000000406087291 */ /* 0x000fe2000f8e18ff */
[----:B------:R-:W-:-:S08]  /*1960*/  UMOV UR24, URZ ;  /* 0x000000ff00187c82 */ /* 0x000fd00008000000 */
[----:B------:R1:W2:Y:S01]  /*1970*/  SYNCS.PHASECHK.TRANS64.TRYWAIT P0, [UR8+0xd8], R2 ;  /* 0x0000d802ff0075a7 */ /* 0x0002a20008001108 */
[----:B------:R-:W-:Y:S02]  /*1980*/  USHF.L.U32 UR35, UR35, 0x6, URZ ;  /* 0x0000000623237899 */ /* 0x000fe400080006ff */
[----:B------:R-:W-:Y:S01]  /*1990*/  USHF.L.U32 UR11, UR11, 0x6, URZ ;  /* 0x000000060b0b7899 */ /* 0x000fe200080006ff */
[----:B------:R-:W-:Y:S11]  /*19a0*/  BRA.U !UP0, `(.L_x_21) ;  /* 0x0000000108a47547 */ /* 0x000ff6000b800000 */
[----:B------:R-:W-:Y:S01]  /*19b0*/  UMOV UR16, URZ ;  /* 0x000000ff00107c82 */ /* 0x000fe20008000000 */
[----:B------:R-:W-:-:S05]  /*19c0*/  UMOV UR17, UR6 ;  /* 0x0000000600117c82 */ /* 0x000fca0008000000 */
.L_x_26:
[----:B-1----:R-:W-:Y:S01]  /*19d0*/  ULEA UR33, UR17, UR4, 0x3 ;  /* 0x0000000411217291 */ /* 0x002fe2000f8e18ff */
[----:B--2---:R-:W-:Y:S01]  /*19e0*/  @!P5 MOV R3, 0x2000 ;  /* 0x000020000003d802 */ /* 0x004fe20000000f00 */
[----:B--2---:R-:W-:Y:S10]  /*19f0*/  @P0 BRA `(.L_x_22) ;  /* 0x00000000000c0947 */ /* 0x004ff40003800000 */
[----:B------:R-:W-:-:S04]  /*1a00*/  SHF.L.U32 R5, R15, 0x1f, RZ ;  /* 0x0000001f0f057819 */ /* 0x000fc800000006ff */
[----:B------:R-:W2:Y:S02]  /*1a10*/  SYNCS.PHASECHK.TRANS64.TRYWAIT P0, [UR33+0xd8], R5 ;  /* 0x0000d805ff0075a7 */ /* 0x000ea40008001121 */
[----:B--2---:R-:W-:Y:S05]  /*1a20*/  @!P0 BRA `(.L_x_23) ;  /* 0x0000005400a88947 */ /* 0x004fea0003800000 */
.L_x_22:
[----:B------:R2:W-:Y:S01]  /*1a30*/  @!P5 SYNCS.ARRIVE.TRANS64 RZ, [UR33], R3 ;  /* 0x00000003ffffd9a7 */ /* 0x0005e20008000021 */
[----:B------:R-:W-:Y:S04]  /*1a40*/  BSSY.RECONVERGENT B0, `(.L_x_24) ;  /* 0x0000003000007945 */ /* 0x000fe80003800200 */
[----:B------:R-:W-:Y:S05]  /*1a50*/  @P4 BRA `(.L_x_25) ;  /* 0x0000000000044947 */ /* 0x000fea0003800000 */
[----:B------:R-:W-:Y:S05]  /*1a60*/  BPT.TRAP 0x1 ;  /* 0x000000040000795c */ /* 0x000fea0000300000 */
.L_x_25:
[----:B------:R-:W-:Y:S05]  /*1a70*/  BSYNC.RECONVERGENT B0 ;  /* 0x0000000000007941 */ /* 0x000fea0003800200 */
.L_x_24:
[----:B------:R-:W-:Y:S02]  /*1a80*/  UIADD3 UR6, UPT, UPT, UR17, 0x1, URZ ;  /* 0x0000000111067890 */ /* 0x000fe4000fffe0ff */
[----:B------:R-:W-:Y:S02]  /*1a90*/  UIADD3 UR26, UP1, UPT, UR22, 0x80, URZ ;  /* 0x00000080161a7890 */ /* 0x000fe4000ff3e0ff */
[----:B------:R-:W-:Y:S02]  /*1aa0*/  UISETP.NE.AND UP0, UPT, UR6, 0x1b, UPT ;  /* 0x0000001b0600788c */ /* 0x000fe4000bf05270 */
[----:B------:R-:W-:Y:S02]  /*1ab0*/  USHF.L.U32 UR34, UR16, 0x6, URZ ;  /* 0x0000000610227899 */ /* 0x000fe400080006ff */
[----:B------:R-:W-:Y:S02]  /*1ac0*/  USEL UR9, URZ, 0x1, UP0 ;  /* 0x00000001ff097887 */ /* 0x000fe40008000000 */
[----:B------:R-:W-:-:S02]  /*1ad0*/  USEL UR6, UR6, URZ, UP0 ;  /* 0x000000ff06067287 */ /* 0x000fc40008000000 */
[----:B------:R-:W-:Y:S02]  /*1ae0*/  UIADD3 UR20, UP0, UPT, UR22, 0x180, URZ ;  /* 0x0000018016147890 */ /* 0x000fe4000ff1e0ff */
[----:B------:R-:W-:Y:S01]  /*1af0*/  ULEA UR8, UR6, UR4, 0x3 ;  /* 0x0000000406087291 */ /* 0x000fe2000f8e18ff */
[----:B------:R-:W-:Y:S01]  /*1b00*/  LOP3.LUT R15, R15, UR9, RZ, 0x3c, !PT ;  /* 0x000000090f0f7c12 */ /* 0x000fe2000f8e3cff */
[----:B------:R-:W-:Y:S02]  /*1b10*/  UIADD3.X UR27, UPT, UPT, URZ, UR23, URZ, UP1, !UPT ;  /* 0x00000017ff1b7290 */ /* 0x000fe40008ffe4ff */
[----:B------:R-:W-:Y:S01]  /*1b20*/  UIADD3.X UR21, UPT, UPT, URZ, UR23, URZ, UP0, !UPT ;  /* 0x00000017ff157290 */ /* 0x000fe200087fe4ff */
[----:B-1----:R-:W-:Y:S01]  /*1b30*/  SHF.L.U32 R2, R15, 0x1f, RZ ;  /* 0x0000001f0f027819 */ /* 0x002fe200000006ff */
[----:B------:R-:W-:Y:S01]  /*1b40*/  UMOV UR18, 0x0 ;  /* 0x0000000000127882 */ /* 0x000fe20000000000 */
[----:B------:R-:W-:Y:S01]  /*1b50*/  UMOV UR19, 0x10000000 ;  /* 0x1000000000137882 */ /* 0x000fe20000000000 */
[----:B------:R-:W-:Y:S01]  /*1b60*/  UMOV UR12, UR36 ;  /* 0x00000024000c7c82 */ /* 0x000fe20008000000 */
[----:B------:R1:W1:Y:S01]  /*1b70*/  SYNCS.PHASECHK.TRANS64.TRYWAIT P0, [UR8+0xd8], R2 ;  /* 0x0000d802ff0075a7 */ /* 0x0002620008001108 */
[----:B------:R-:W-:Y:S01]  /*1b80*/  ULEA UR8, UR17, UR4, 0xc ;  /* 0x0000000411087291 */ /* 0x000fe2000f8e60ff */
[----:B------:R-:W-:Y:S01]  /*1b90*/  UMOV UR9, UR33 ;  /* 0x0000002100097c82 */ /* 0x000fe20008000000 */
[----:B------:R-:W-:-:S02]  /*1ba0*/  UMOV UR10, UR34 ;  /* 0x00000022000a7c82 */ /* 0x000fc40008000000 */
[----:B------:R-:W-:Y:S02]  /*1bb0*/  UIADD3 UR32, UPT, UPT, UR8, 0x2600, URZ ;  /* 0x0000260008207890 */ /* 0x000fe4000fffe0ff */
[----:B------:R-:W-:Y:S02]  /*1bc0*/  UIADD3 UR8, UPT, UPT, UR8, 0x1d600, URZ ;  /* 0x0001d60008087890 */ /* 0x000fe4000fffe0ff */
[----:B------:R-:W-:Y:S01]  /*1bd0*/  UIADD3 UR16, UPT, UPT, UR16, 0x1, URZ ;  /* 0x0000000110107890 */ /* 0x000fe2000fffe0ff */
[----:B------:R-:W-:Y:S01]  /*1be0*/  UMOV UR24, UR5 ;  /* 0x0000000500187c82 */ /* 0x000fe20008000000 */
[----:B------:R-:W-:Y:S02]  /*1bf0*/  UMOV UR17, UR6 ;  /* 0x0000000600117c82 */ /* 0x000fe40008000000 */
[----:B------:R-:W-:Y:S01]  /*1c00*/  UISETP.NE.AND UP0, UPT, UR16, UR5, UPT ;  /* 0x000000051000728c */ /* 0x000fe2000bf05270 */
[----:B------:R1:W-:Y:S02]  /*1c10*/  UTMALDG.3D [UR32], [UR26], desc[UR18] ;  /* 0x000012201a0075b4 */ /* 0x0003e40008011000 */
[----:B------:R1:W-:Y:S06]  /*1c20*/  UTMALDG.3D [UR8], [UR20], desc[UR18] ;  /* 0x00001208140075b4 */ /* 0x0003ec0008011000 */
[----:B------:R-:W-:Y:S05]  /*1c30*/  BRA.U UP0, `(.L_x_26) ;  /* 0xfffffffd00647547 */ /* 0x000fea000b83ffff */
.L_x_21:
[----:B-1----:R-:W-:Y:S01]  /*1c40*/  ULEA UR8, UR6, UR4, 0x3 ;  /* 0x0000000406087291 */ /* 0x002fe2000f8e18ff */
[----:B------:R-:W-:Y:S01]  /*1c50*/  SHF.L.U32 R2, R15, 0x1f, RZ ;  /* 0x0000001f0f027819 */ /* 0x000fe200000006ff */
[----:B------:R-:W-:Y:S01]  /*1c60*/  @!P1 SYNCS.ARRIVE.TRANS64.A1T0 RZ, [UR4+0x1c8], RZ ;  /* 0x0001c8ffffff99a7 */ /* 0x000fe20008100004 */
[----:B------:R-:W-:-:S06]  /*1c70*/  UISETP.GT.AND UP0, UPT, UR15, UR14, UPT ;  /* 0x0000000e0f00728c */ /* 0x000fcc000bf04270 */
[----:B--2---:R1:W2:Y:S03]  /*1c80*/  SYNCS.PHASECHK.TRANS64.TRYWAIT P0, [UR8+0xd8], R2 ;  /* 0x0000d802ff0075a7 */ /* 0x0042a60008001108 */
[----:B------:R-:W-:Y:S05]  /*1c90*/  BRA.U !UP0, `(.L_x_27) ;  /* 0x0000000108a87547 */ /* 0x000fea000b800000 */
[----:B------:R-:W-:Y:S01]  /*1ca0*/  UIADD3 UR21, UPT, UPT, UR7, UR24, URZ ;  /* 0x0000001807157290 */ /* 0x000fe2000fffe0ff */
[----:B------:R-:W-:-:S11]  /*1cb0*/  UMOV UR25, UR6 ;  /* 0x0000000600197c82 */ /* 0x000fd60008000000 */
.L_x_32:
[----:B-1----:R-:W-:Y:S01]  /*1cc0*/  ULEA UR17, UR25, UR4, 0x3 ;  /* 0x0000000419117291 */ /* 0x002fe2000f8e18ff */
[----:B--2---:R-:W-:Y:S01]  /*1cd0*/  @!P5 MOV R3, 0x2000 ;  /* 0x000020000003d802 */ /* 0x004fe20000000f00 */
[----:B--2---:R-:W-:Y:S10]  /*1ce0*/  @P0 BRA `(.L_x_28) ;  /* 0x00000000000c0947 */ /* 0x004ff40003800000 */
[----:B------:R-:W-:-:S04]  /*1cf0*/  SHF.L.U32 R5, R15, 0x1f, RZ ;  /* 0x0000001f0f057819 */ /* 0x000fc800000006ff */
[----:B------:R-:W2:Y:S02]  /*1d00*/  SYNCS.PHASECHK.TRANS64.TRYWAIT P0, [UR17+0xd8], R5 ;  /* 0x0000d805ff0075a7 */ /* 0x000ea40008001111 */
[----:B--2---:R-:W-:Y:S05]  /*1d10*/  @!P0 BRA `(.L_x_29) ;  /* 0x0000005400048947 */ /* 0x004fea0003800000 */
.L_x_28:
[----:B------:R2:W-:Y:S01]  /*1d20*/  @!P5 SYNCS.ARRIVE.TRANS64 RZ, [UR17], R3 ;  /* 0x00000003ffffd9a7 */ /* 0x0005e20008000011 */
[----:B------:R-:W-:Y:S04]  /*1d30*/  BSSY.RECONVERGENT B0, `(.L_x_30) ;  /* 0x0000003000007945 */ /* 0x000fe80003800200 */
[----:B------:R-:W-:Y:S05]  /*1d40*/  @P4 BRA `(.L_x_31) ;  /* 0x0000000000044947 */ /* 0x000fea0003800000 */
[----:B------:R-:W-:Y:S05]  /*1d50*/  BPT.TRAP 0x1 ;  /* 0x000000040000795c */ /* 0x000fea0000300000 */
.L_x_31:
[----:B------:R-:W-:Y:S05]  /*1d60*/  BSYNC.RECONVERGENT B0 ;  /* 0x0000000000007941 */ /* 0x000fea0003800200 */
.L_x_30:
        /* <DEDUP_REMOVED lines=20> */
[----:B------:R-:W-:Y:S01]  /*1eb0*/  UIADD3 UR8, UPT, UPT, UR8, 0x1d600, URZ ;  /* 0x0001d60008087890 */ /* 0x000fe2000fffe0ff */
[----:B------:R-:W-:Y:S01]  /*1ec0*/  UMOV UR9, UR17 ;  /* 0x0000001100097c82 */ /* 0x000fe20008000000 */
[----:B------:R-:W-:Y:S01]  /*1ed0*/  UMOV UR10, UR18 ;  /* 0x00000012000a7c82 */ /* 0x000fe20008000000 */
[----:B------:R-:W-:Y:S01]  /*1ee0*/  UIADD3 UR24, UPT, UPT, UR24, 0x1, URZ ;  /* 0x0000000118187890 */ /* 0x000fe2000fffe0ff */
[----:B------:R-:W-:-:S03]  /*1ef0*/  UMOV UR25, UR6 ;  /* 0x0000000600197c82 */ /* 0x000fc60008000000 */
[----:B------:R1:W-:Y:S01]  /*1f00*/  UTMALDG.3D [UR16], [UR30], desc[UR26] ;  /* 0x00001a101e0075b4 */ /* 0x0003e20008011000 */
[----:B------:R-:W-:Y:S01]  /*1f10*/  UISETP.NE.AND UP0, UPT, UR24, UR21, UPT ;  /* 0x000000151800728c */ /* 0x000fe2000bf05270 */
[----:B------:R1:W-:Y:S08]  /*1f20*/  UTMALDG.3D [UR8], [UR28], desc[UR26] ;  /* 0x00001a081c0075b4 */ /* 0x0003f00008011000 */
[----:B------:R-:W-:Y:S05]  /*1f30*/  BRA.U UP0, `(.L_x_32) ;  /* 0xfffffffd00607547 */ /* 0x000fea000b83ffff */
.L_x_27:
[C---:B-1----:R-:W-:Y:S01]  /*1f40*/  LEA R2, R14.reuse, UR4, 0x3 ;  /* 0x000000040e027c11 */ /* 0x042fe2000f8e18ff */
[----:B------:R-:W-:Y:S01]  /*1f50*/  NOP ;  /* 0x0000000000007918 */ /* 0x000fe20000000000 */
[----:B--2---:R-:W-:Y:S02]  /*1f60*/  SHF.L.U32 R3, R13, 0x1f, RZ ;  /* 0x0000001f0d037819 */ /* 0x004fe400000006ff */
[----:B------:R-:W-:Y:S02]  /*1f70*/  LEA R4, R14, UR4, 0x4 ;  /* 0x000000040e047c11 */ /* 0x000fe4000f8e20ff */
[----:B------:R-:W1:Y:S02]  /*1f80*/  SYNCS.PHASECHK.TRANS64.TRYWAIT P0, [R2+URZ+0x1d0], R3 ;  /* 0x0001d003020075a7 */ /* 0x000e6400080011ff */
[----:B-1----:R-:W-:Y:S05]  /*1f90*/  @!P0 BRA `(.L_x_33) ;  /* 0x00000050007c8947 */ /* 0x002fea0003800000 */
.L_x_122:
[----:B------:R-:W2:Y:S01]  /*1fa0*/  LDS.128 R4, [R4+0x260] ;  /* 0x0002600004047984 */ /* 0x000ea20000000c00 */
[----:B---3--:R-:W-:Y:S01]  /*1fb0*/  ISETP.GE.AND P0, PT, R40, 0x1, PT ;  /* 0x000000012800780c */ /* 0x008fe20003f06270 */
[----:B-1----:R-:W-:Y:S01]  /*1fc0*/  VIADD R2, R2, 0x1e0 ;  /* 0x000001e002027836 */ /* 0x002fe20000000000 */
[----:B------:R-:W-:Y:S01]  /*1fd0*/  @!PT LDS RZ, [RZ] ;  /* 0x00000000fffff984 */ /* 0x000fe20000000800 */
[----:B------:R-:W-:Y:S01]  /*1fe0*/  @!PT LDS RZ, [RZ] ;  /* 0x00000000fffff984 */ /* 0x000fe20000000800 */
[----:B------:R-:W-:Y:S01]  /*1ff0*/  @!PT LDS RZ, [RZ] ;  /* 0x00000000fffff984 */ /* 0x000fe20000000800 */
[----:B------:R-:W-:Y:S01]  /*2000*/  @!PT LDS RZ, [RZ] ;  /* 0x00000000fffff984 */ /* 0x000fe20000000800 */
[----:B------:R1:W-:Y:S06]  /*2010*/  MEMBAR.ALL.CTA ;  /* 0x0000000000007992 */ /* 0x0003ec0000008000 */
[----:B-1----:R-:W1:Y:S01]  /*2020*/  FENCE.VIEW.ASYNC.S ;  /* 0x00000000000073c6 */ /* 0x002e620000000000 */
[----:B------:R-:W-:-:S04]  /*2030*/  PRMT R2, RZ, 0x654, R2 ;  /* 0x00000654ff027816 */ /* 0x000fc80000000002 */
[----:B-1----:R1:W-:Y:S01]  /*2040*/  SYNCS.ARRIVE.TRANS64.RED.A1T0 RZ, [R2+URZ], RZ ;  /* 0x000000ff02ff79a7 */ /* 0x0023e200081004ff */
[----:B--2---:R-:W-:-:S13]  /*2050*/  LOP3.LUT P2, RZ, R6, 0x1, RZ, 0xc0, !PT ;  /* 0x0000000106ff7812 */ /* 0x004fda000784c0ff */
[----:B------:R-:W-:Y:S01]  /*2060*/  @P2 SHF.R.U32.HI R3, RZ, 0x10, R5 ;  /* 0x00000010ff032819 */ /* 0x000fe20000011605 */
[----:B------:R-:W-:Y:S01]  /*2070*/  VOTEU.ANY UP0, P2 ;  /* 0x0000000000ff7886 */ /* 0x000fe20001000100 */
[----:B------:R-:W-:Y:S02]  /*2080*/  @P2 MOV R11, R4 ;  /* 0x00000004000b2202 */ /* 0x000fe40000000f00 */
[----:B------:R-:W-:Y:S02]  /*2090*/  @P2 R2UR.BROADCAST UR8, R3 ;  /* 0x00000000030822ca */ /* 0x000fe400008e0000 */
[----:B------:R-:W-:-:S11]  /*20a0*/  @P2 LOP3.LUT R8, R5, 0xffff, RZ, 0xc0, !PT ;  /* 0x0000ffff05082812 */ /* 0x000fd600078ec0ff */
[----:B------:R-:W-:Y:S01]  /*20b0*/  @UP0 UMOV UR36, UR8 ;  /* 0x0000000800240c82 */ /* 0x000fe20008000000 */
[----:B-1----:R-:W-:Y:S05]  /*20c0*/  @!P0 BRA `(.L_x_34) ;  /* 0x0000000000b88947 */ /* 0x002fea0003800000 */
[----:B------:R-:W4:Y:S01]  /*20d0*/  LDC.64 R4, c[0x0][0xb18] ;  /* 0x0002c600ff047b82 */ /* 0x000f220000000a00 */
[----:B------:R-:W-:-:S07]  /*20e0*/  ISETP.NE.AND P3, PT, R40, 0x1, PT ;  /* 0x000000012800780c */ /* 0x000fce0003f65270 */
[----:B------:R-:W1:Y:S08]  /*20f0*/  LDC.64 R6, c[0x0][0xb10] ;  /* 0x0002c400ff067b82 */ /* 0x000e700000000a00 */
[----:B------:R-:W2:Y:S08]  /*2100*/  LDC R16, c[0x0][0xb20] ;  /* 0x0002c800ff107b82 */ /* 0x000eb00000000800 */
[----:B------:R-:W3:Y:S01]  /*2110*/  LDC R18, c[0x0][0xb0c] ;  /* 0x0002c300ff127b82 */ /* 0x000ee20000000800 */
[----:B----4-:R-:W-:Y:S01]  /*2120*/  IMAD.HI.U32 R17, R0, R5, RZ ;  /* 0x0000000500117227 */ /* 0x010fe200078e00ff */
[----:B------:R-:W-:-:S03]  /*2130*/  ISETP.NE.AND P0, PT, R4, 0x1, PT ;  /* 0x000000010400780c */ /* 0x000fc60003f05270 */
[----:B------:R-:W-:-:S03]  /*2140*/  IMAD.HI.U32 R5, R8, R5, RZ ;  /* 0x0000000508057227 */ /* 0x000fc600078e00ff */
[----:B------:R-:W4:Y:S01]  /*2150*/  LDC.64 R2, c[0x0][0xb28] ;  /* 0x0002ca00ff027b82 */ /* 0x000f220000000a00 */
[----:B-1----:R-:W-:-:S04]  /*2160*/  IMAD.HI.U32 R20, R9, R6, RZ ;  /* 0x0000000609147227 */ /* 0x002fc800078e00ff */
[----:B------:R-:W-:Y:S01]  /*2170*/  IMAD.HI.U32 R22, R11, R6, RZ ;  /* 0x000000060b167227 */ /* 0x000fe200078e00ff */
[----:B------:R-:W-:Y:S02]  /*2180*/  SHF.R.U32.HI R20, RZ, R7, R20 ;  /* 0x00000007ff147219 */ /* 0x000fe40000011614 */
[-C--:B--2---:R-:W-:Y:S02]  /*2190*/  SHF.R.U32.HI R17, RZ, R16.reuse, R17 ;  /* 0x00000010ff117219 */ /* 0x084fe40000011611 */
[----:B------:R-:W-:Y:S02]  /*21a0*/  SHF.R.U32.HI R5, RZ, R16, R5 ;  /* 0x00000010ff057219 */ /* 0x000fe40000011605 */
[----:B------:R-:W-:Y:S02]  /*21b0*/  SEL R17, R0, R17, !P0 ;  /* 0x0000001100117207 */ /* 0x000fe40004000000 */
[----:B------:R-:W-:Y:S02]  /*21c0*/  SHF.R.U32.HI R22, RZ, R7, R22 ;  /* 0x00000007ff167219 */ /* 0x000fe40000011616 */
[----:B---3--:R-:W-:-:S02]  /*21d0*/  ISETP.NE.AND P1, PT, R18, 0x1, PT ;  /* 0x000000011200780c */ /* 0x008fc40003f25270 */
[----:B------:R-:W-:Y:S02]  /*21e0*/  SEL R5, R8, R5, !P0 ;  /* 0x0000000508057207 */ /* 0x000fe40004000000 */
[----:B------:R-:W-:Y:S02]  /*21f0*/  SEL R19, R9, R20, !P1 ;  /* 0x0000001409137207 */ /* 0x000fe40004800000 */
[----:B------:R-:W-:Y:S01]  /*2200*/  SEL R7, R11, R22, !P1 ;  /* 0x000000160b077207 */ /* 0x000fe20004800000 */
[----:B----4-:R-:W-:-:S04]  /*2210*/  IMAD.HI.U32 R20, R17, R2, RZ ;  /* 0x0000000211147227 */ /* 0x010fc800078e00ff */
[----:B------:R-:W-:Y:S01]  /*2220*/  IMAD.HI.U32 R6, R19, R2, RZ ;  /* 0x0000000213067227 */ /* 0x000fe200078e00ff */
[----:B------:R-:W-:-:S04]  /*2230*/  @P3 SHF.R.U32.HI R17, RZ, R3, R20 ;  /* 0x00000003ff113219 */ /* 0x000fc80000011614 */
[----:B------:R-:W-:Y:S01]  /*2240*/  @P3 SHF.R.U32.HI R19, RZ, R3, R6 ;  /* 0x00000003ff133219 */ /* 0x000fe20000011606 */
[----:B------:R-:W-:-:S04]  /*2250*/  IMAD R17, R40, R17, RZ ;  /* 0x0000001128117224 */ /* 0x000fc800078e02ff */
[----:B------:R-:W-:Y:S01]  /*2260*/  IMAD R6, R40, R19, RZ ;  /* 0x0000001328067224 */ /* 0x000fe200078e02ff */
[C---:B------:R-:W-:Y:S02]  /*2270*/  ISETP.GE.AND P0, PT, R5.reuse, R17, PT ;  /* 0x000000110500720c */ /* 0x040fe40003f06270 */
[----:B------:R-:W-:Y:S02]  /*2280*/  IADD3 R17, PT, PT, -R5, RZ, RZ ;  /* 0x000000ff05117210 */ /* 0x000fe40007ffe1ff */
[----:B------:R-:W-:Y:S01]  /*2290*/  ISETP.GE.OR P0, PT, R7, R6, P0 ;  /* 0x000000060700720c */ /* 0x000fe20000706670 */
[----:B------:R-:W-:-:S04]  /*22a0*/  IMAD.HI.U32 R6, R5, R2, RZ ;  /* 0x0000000205067227 */ /* 0x000fc800078e00ff */
[----:B------:R-:W-:Y:S01]  /*22b0*/  IMAD R8, R4, R17, R8 ;  /* 0x0000001104087224 */ /* 0x000fe200078e0208 */
[----:B------:R-:W-:-:S04]  /*22c0*/  SHF.R.U32.HI R6, RZ, R3, R6 ;  /* 0x00000003ff067219 */ /* 0x000fc80000011606 */
[----:B------:R-:W-:-:S03]  /*22d0*/  SEL R6, R5, R6, !P3 ;  /* 0x0000000605067207 */ /* 0x000fc60005800000 */
[----:B------:R-:W-:-:S04]  /*22e0*/  @!P0 IMAD.HI.U32 R16, R7, R2, RZ ;  /* 0x0000000207108227 */ /* 0x000fc800078e00ff */
[----:B------:R-:W-:Y:S01]  /*22f0*/  IMAD.MOV R2, RZ, RZ, -R6 ;  /* 0x000000ffff027224 */ /* 0x000fe200078e0a06 */
[----:B------:R-:W-:-:S03]  /*2300*/  @!P0 SHF.R.U32.HI R16, RZ, R3, R16 ;  /* 0x00000003ff108219 */ /* 0x000fc60000011610 */
[----:B------:R-:W-:Y:S01]  /*2310*/  IMAD R2, R40, R2, R5 ;  /* 0x0000000228027224 */ /* 0x000fe200078e0205 */
[----:B------:R-:W-:-:S05]  /*2320*/  @!P0 SEL R3, R7, R16, !P3 ;  /* 0x0000001007038207 */ /* 0x000fca0005800000 */
[--C-:B------:R-:W-:Y:S02]  /*2330*/  @!P0 IMAD.IADD R6, R6, 0x1, -R3.reuse ;  /* 0x0000000106068824 */ /* 0x100fe400078e0a03 */
[----:B------:R-:W-:Y:S01]  /*2340*/  @!P0 IMAD R3, R2, R19, R3 ;  /* 0x0000001302038224 */ /* 0x000fe200078e0203 */
[----:B------:R-:W-:Y:S01]  /*2350*/  IADD3 R2, PT, PT, -R7, RZ, RZ ;  /* 0x000000ff07027210 */ /* 0x000fe20007ffe1ff */
[----:B------:R-:W-:Y:S02]  /*2360*/  @!P0 IMAD R5, R40, R6, R7 ;  /* 0x0000000628058224 */ /* 0x000fe400078e0207 */
[----:B------:R-:W-:Y:S02]  /*2370*/  @!P0 IMAD.MOV.U32 R7, RZ, RZ, R3 ;  /* 0x000000ffff078224 */ /* 0x000fe400078e0003 */
[----:B------:R-:W-:Y:S02]  /*2380*/  IMAD R2, R18, R2, R11 ;  /* 0x0000000212027224 */ /* 0x000fe400078e020b */
[----:B------:R-:W-:-:S02]  /*2390*/  IMAD R8, R5, R4, R8 ;  /* 0x0000000405087224 */ /* 0x000fc400078e0208 */
[----:B------:R-:W-:Y:S02]  /*23a0*/  IMAD R11, R7, R18, R2 ;  /* 0x00000012070b7224 */ /* 0x000fe400078e0202 */
.L_x_34:
[----:B------:R-:W1:Y:S02]  /*23b0*/  LDCU UR8, c[0x0][0xb30] ;  /* 0x00016600ff0877ac */ /* 0x000e640008000800 */
[----:B-1----:R-:W-:-:S09]  /*23c0*/  UISETP.NE.AND UP0, UPT, UR8, 0x1, UPT ;  /* 0x000000010800788c */ /* 0x002fd2000bf05270 */
[----:B------:R-:W-:Y:S05]  /*23d0*/  BRA.U UP0, `(.L_x_35) ;  /* 0x0000000100407547 */ /* 0x000fea000b800000 */
[----:B------:R-:W1:Y:S08]  /*23e0*/  LDC.64 R4, c[0x0][0xb10] ;  /* 0x0002c400ff047b82 */ /* 0x000e700000000a00 */
[----:B------:R-:W2:Y:S08]  /*23f0*/  LDC.64 R2, c[0x0][0xb18] ;  /* 0x0002c600ff027b82 */ /* 0x000eb00000000a00 */
[----:B------:R-:W3:Y:S08]  /*2400*/  LDC R6, c[0x0][0xb20] ;  /* 0x0002c800ff067b82 */ /* 0x000ef00000000800 */
[----:B------:R-:W4:Y:S01]  /*2410*/  LDC R16, c[0x0][0xb0c] ;  /* 0x0002c300ff107b82 */ /* 0x000f220000000800 */
[----:B-1----:R-:W-:-:S05]  /*2420*/  IMAD.HI.U32 R4, R11, R4, RZ ;  /* 0x000000040b047227 */ /* 0x002fca00078e00ff */
[----:B------:R-:W-:Y:S01]  /*2430*/  SHF.R.U32.HI R4, RZ, R5, R4 ;  /* 0x00000005ff047219 */ /* 0x000fe20000011604 */
[----:B--2---:R-:W-:Y:S01]  /*2440*/  IMAD.HI.U32 R3, R8, R3, RZ ;  /* 0x0000000308037227 */ /* 0x004fe200078e00ff */
[----:B------:R-:W-:-:S04]  /*2450*/  ISETP.NE.AND P0, PT, R2, 0x1, PT ;  /* 0x000000010200780c */ /* 0x000fc80003f05270 */
[----:B---3--:R-:W-:-:S04]  /*2460*/  SHF.R.U32.HI R3, RZ, R6, R3 ;  /* 0x00000006ff037219 */ /* 0x008fc80000011603 */
[----:B------:R-:W-:Y:S02]  /*2470*/  SEL R3, R8, R3, !P0 ;  /* 0x0000000308037207 */ /* 0x000fe40004000000 */
[----:B----4-:R-:W-:-:S04]  /*2480*/  ISETP.NE.AND P1, PT, R16, 0x1, PT ;  /* 0x000000011000780c */ /* 0x010fc80003f25270 */
[----:B------:R-:W-:-:S05]  /*2490*/  SEL R4, R11, R4, !P1 ;  /* 0x000000040b047207 */ /* 0x000fca0004800000 */
[----:B------:R-:W-:Y:S02]  /*24a0*/  IMAD.IADD R5, R3, 0x1, -R4 ;  /* 0x0000000103057824 */ /* 0x000fe400078e0a04 */
[----:B------:R-:W-:Y:S02]  /*24b0*/  IMAD.IADD R3, R4, 0x1, -R3 ;  /* 0x0000000104037824 */ /* 0x000fe400078e0a03 */
[----:B------:R-:W-:Y:S02]  /*24c0*/  IMAD R11, R5, R16, R11 ;  /* 0x00000010050b7224 */ /* 0x000fe400078e020b */
[----:B------:R-:W-:-:S07]  /*24d0*/  IMAD R8, R3, R2, R8 ;  /* 0x0000000203087224 */ /* 0x000fce00078e0208 */
.L_x_35:
[----:B------:R-:W-:Y:S01]  /*24e0*/  VIADD R14, R14, 0x1 ;  /* 0x000000010e0e7836 */ /* 0x000fe20000000000 */
[----:B------:R-:W-:Y:S01]  /*24f0*/  PLOP3.LUT P1, PT, PT, PT, PT, 0x80, 0x8 ;  /* 0x000000000008781c */ /* 0x000fe20003f2f070 */
[----:B------:R-:W-:Y:S02]  /*2500*/  IMAD.IADD R97, R11, 0x1, R90 ;  /* 0x000000010b617824 */ /* 0x000fe400078e025a */
[----:B------:R-:W-:Y:S01]  /*2510*/  IMAD.IADD R91, R8, 0x1, R79 ;  /* 0x00000001085b7824 */ /* 0x000fe200078e024f */
[----:B------:R-:W-:-:S04]  /*2520*/  ISETP.NE.AND P0, PT, R14, 0x2, PT ;  /* 0x000000020e00780c */ /* 0x000fc80003f05270 */
[----:B------:R-:W-:Y:S02]  /*2530*/  SEL R2, RZ, 0x1, P0 ;  /* 0x00000001ff027807 */ /* 0x000fe40000000000 */
[----:B------:R-:W-:Y:S02]  /*2540*/  SEL R14, R14, RZ, P0 ;  /* 0x000000ff0e0e7207 */ /* 0x000fe40000000000 */
[----:B------:R-:W-:Y:S01]  /*2550*/  LOP3.LUT R13, R13, R2, RZ, 0x3c, !PT ;  /* 0x000000020d0d7212 */ /* 0x000fe200078e3cff */
[----:B------:R-:W-:Y:S06]  /*2560*/  @P2 BRA `(.L_x_36) ;  /* 0xfffffff000a02947 */ /* 0x000fec000383ffff */
[----:B------:R-:W-:Y:S01]  /*2570*/  UIADD3 UR4, UPT, UPT, UR4, 0xd8, URZ ;  /* 0x000000d804047890 */ /* 0x000fe2000fffe0ff */
[----:B------:R-:W-:-:S03]  /*2580*/  SHF.L.U32 R3, R15, 0x1f, RZ ;  /* 0x0000001f0f037819 */ /* 0x000fc600000006ff */
[----:B------:R-:W-:-:S09]  /*2590*/  ULEA UR5, UR6, UR4, 0x3 ;  /* 0x0000000406057291 */ /* 0x000fd2000f8e18ff */
[----:B------:R-:W1:Y:S02]  /*25a0*/  SYNCS.PHASECHK.TRANS64.TRYWAIT P0, [UR5], R3 ;  /* 0x00000003ff0075a7 */ /* 0x000e640008001105 */
[----:B-1----:R-:W-:Y:S05]  /*25b0*/  @!P0 BRA `(.L_x_37) ;  /* 0x0000004c00088947 */ /* 0x002fea0003800000 */
.L_x_124:
[----:B------:R-:W-:-:S04]  /*25c0*/  UIADD3 UR6, UPT, UPT, UR6, 0x1, URZ ;  /* 0x0000000106067890 */ /* 0x000fc8000fffe0ff */
[----:B------:R-:W-:-:S04]  /*25d0*/  UISETP.NE.AND UP0, UPT, UR6, 0x1b, UPT ;  /* 0x0000001b0600788c */ /* 0x000fc8000bf05270 */
[----:B------:R-:W-:Y:S02]  /*25e0*/  USEL UR7, URZ, 0x1, UP0 ;  /* 0x00000001ff077887 */ /* 0x000fe40008000000 */
[----:B------:R-:W-:-:S04]  /*25f0*/  USEL UR6, UR6, URZ, UP0 ;  /* 0x000000ff06067287 */ /* 0x000fc80008000000 */
[----:B------:R-:W-:Y:S01]  /*2600*/  ULEA UR5, UR6, UR4, 0x3 ;  /* 0x0000000406057291 */ /* 0x000fe2000f8e18ff */
[----:B------:R-:W-:-:S04]  /*2610*/  LOP3.LUT R2, R15, UR7, RZ, 0x3c, !PT ;  /* 0x000000070f027c12 */ /* 0x000fc8000f8e3cff */
[----:B-1----:R-:W-:-:S04]  /*2620*/  SHF.L.U32 R3, R2, 0x1f, RZ ;  /* 0x0000001f02037819 */ /* 0x002fc800000006ff */
[----:B------:R-:W1:Y:S02]  /*2630*/  SYNCS.PHASECHK.TRANS64.TRYWAIT P0, [UR5], R3 ;  /* 0x00000003ff0075a7 */ /* 0x000e640008001105 */
[----:B-1----:R-:W-:Y:S05]  /*2640*/  @!P0 BRA `(.L_x_38) ;  /* 0x0000004800fc8947 */ /* 0x002fea0003800000 */
.L_x_126:
        /* <DEDUP_REMOVED lines=9> */
.L_x_128:
        /* <DEDUP_REMOVED lines=9> */
.L_x_130:
        /* <DEDUP_REMOVED lines=9> */
.L_x_132:
        /* <DEDUP_REMOVED lines=9> */
.L_x_134:
        /* <DEDUP_REMOVED lines=9> */
.L_x_136:
        /* <DEDUP_REMOVED lines=9> */
.L_x_138:
        /* <DEDUP_REMOVED lines=9> */
.L_x_140:
        /* <DEDUP_REMOVED lines=9> */
.L_x_142:
        /* <DEDUP_REMOVED lines=9> */
.L_x_144:
        /* <DEDUP_REMOVED lines=9> */
.L_x_146:
        /* <DEDUP_REMOVED lines=9> */
.L_x_148:
        /* <DEDUP_REMOVED lines=9> */
.L_x_150:
        /* <DEDUP_REMOVED lines=9> */
.L_x_152:
        /* <DEDUP_REMOVED lines=9> */
.L_x_154:
        /* <DEDUP_REMOVED lines=9> */
.L_x_156:
        /* <DEDUP_REMOVED lines=9> */
.L_x_158:
        /* <DEDUP_REMOVED lines=9> */
.L_x_160:
        /* <DEDUP_REMOVED lines=9> */
.L_x_162:
        /* <DEDUP_REMOVED lines=9> */
.L_x_164:
        /* <DEDUP_REMOVED lines=9> */
.L_x_166:
        /* <DEDUP_REMOVED lines=9> */
.L_x_168:
        /* <DEDUP_REMOVED lines=9> */
.L_x_170:
        /* <DEDUP_REMOVED lines=9> */
.L_x_172:
        /* <DEDUP_REMOVED lines=9> */
.L_x_174:
[----:B------:R-:W-:-:S04]  /*33d0*/  UIADD3 UR6, UPT, UPT, UR6, 0x1, URZ ;  /* 0x0000000106067890 */ /* 0x000fc8000fffe0ff */
[----:B------:R-:W-:-:S04]  /*33e0*/  UISETP.NE.AND UP0, UPT, UR6, 0x1b, UPT ;  /* 0x0000001b0600788c */ /* 0x000fc8000bf05270 */
[----:B------:R-:W-:Y:S02]  /*33f0*/  USEL UR5, URZ, 0x1, UP0 ;  /* 0x00000001ff057887 */ /* 0x000fe40008000000 */
[----:B------:R-:W-:-:S04]  /*3400*/  USEL UR6, UR6, URZ, UP0 ;  /* 0x000000ff06067287 */ /* 0x000fc80008000000 */
[----:B------:R-:W-:Y:S01]  /*3410*/  ULEA UR6, UR6, UR4, 0x3 ;  /* 0x0000000406067291 */ /* 0x000fe2000f8e18ff */
[----:B-1----:R-:W-:-:S04]  /*3420*/  LOP3.LUT R3, R2, UR5, RZ, 0x3c, !PT ;  /* 0x0000000502037c12 */ /* 0x002fc8000f8e3cff */
[----:B------:R-:W-:Y:S01]  /*3430*/  SHF.L.U32 R3, R3, 0x1f, RZ ;  /* 0x0000001f03037819 */ /* 0x000fe200000006ff */
[----:B----4-:R-:W-:-:S07]  /*3440*/  IMAD.U32 R0, RZ, RZ, UR6 ;  /* 0x00000006ff007e24 */ /* 0x010fce000f8e00ff */
.L_x_63:
[----:B-1----:R1:W2:Y:S02]  /*3450*/  SYNCS.PHASECHK.TRANS64.TRYWAIT P0, [R0+URZ], R3 ;  /* 0x00000003000075a7 */ /* 0x0022a400080011ff */
[----:B--2---:R-:W-:Y:S05]  /*3460*/  @!P0 NANOSLEEP.SYNCS 0x989680 ;  /* 0x009896800000895d */ /* 0x004fea0003900000 */
[----:B------:R-:W2:Y:S02]  /*3470*/  @!P0 SYNCS.PHASECHK.TRANS64 P0, [R0+URZ], R3 ;  /* 0x00000003000085a7 */ /* 0x000ea400080010ff */
[----:B--2---:R-:W-:Y:S05]  /*3480*/  @P0 EXIT ;  /* 0x000000000000094d */ /* 0x004fea0003800000 */
[----:B------:R-:W-:Y:S05]  /*3490*/  BRA `(.L_x_63) ;  /* 0xfffffffc00ec7947 */ /* 0x000fea000383ffff */
.L_x_18:
[----:B------:R-:W-:-:S04]  /*34a0*/  UISETP.NE.AND UP1, UPT, UR37, URZ, UPT ;  /* 0x000000ff2500728c */ /* 0x000fc8000bf25270 */
[----:B------:R-:W-:-:S09]  /*34b0*/  UISETP.NE.OR UP1, UPT, UR8, 0x1, UP1 ;  /* 0x000000010800788c */ /* 0x000fd20008f25670 */
[----:B------:R-:W-:Y:S05]  /*34c0*/  BRA.U UP1, `(.L_x_64) ;  /* 0x0000000501487547 */ /* 0x000fea000b800000 */
[----:B------:R-:W-:Y:S01]  /*34d0*/  ISETP.NE.AND P2, PT, R2, RZ, PT ;  /* 0x000000ff0200720c */ /* 0x000fe20003f45270 */
[----:B------:R-:W-:Y:S01]  /*34e0*/  IMAD.MOV.U32 R12, RZ, RZ, 0x1 ;  /* 0x00000001ff0c7424 */ /* 0x000fe200078e00ff */
[----:B------:R-:W-:Y:S02]  /*34f0*/  CS2R R10, SRZ ;  /* 0x00000000000a7805 */ /* 0x000fe4000001ff00 */
[----:B------:R-:W-:Y:S01]  /*3500*/  CS2R R8, SRZ ;  /* 0x0000000000087805 */ /* 0x000fe2000001ff00 */
[----:B------:R-:W-:Y:S01]  /*3510*/  UMOV UR4, 0x400 ;  /* 0x0000040000047882 */ /* 0x000fe20000000000 */
[----:B------:R-:W-:Y:S01]  /*3520*/  UMOV UR6, URZ ;  /* 0x000000ff00067c82 */ /* 0x000fe20008000000 */
[----:B------:R-:W-:-:S12]  /*3530*/  ULEA UR37, UR37, UR4, 0x18 ;  /* 0x0000000425257291 */ /* 0x000fd8000f8ec0ff */
.L_x_68:
[----:B------:R-:W-:Y:S02]  /*3540*/  LEA R0, R8, UR37, 0x3 ;  /* 0x0000002508007c11 */ /* 0x000fe4000f8e18ff */
[----:B------:R-:W-:-:S03]  /*3550*/  SHF.L.U32 R5, R9, 0x1f, RZ ;  /* 0x0000001f09057819 */ /* 0x000fc600000006ff */
[----:B------:R-:W-:Y:S01]  /*3560*/  VIADD R4, R0, 0x240 ;  /* 0x0000024000047836 */ /* 0x000fe20000000000 */
[----:B------:R-:W1:Y:S02]  /*3570*/  SYNCS.PHASECHK.TRANS64.TRYWAIT P0, [R0+URZ+0x230], R5 ;  /* 0x00023005000075a7 */ /* 0x000e6400080011ff */
[----:B-1----:R-:W-:Y:S05]  /*3580*/  @!P0 BRA `(.L_x_65) ;  /* 0x0000004400848947 */ /* 0x002fea0003800000 */
.L_x_175:
[----:B------:R-:W-:Y:S01]  /*3590*/  ULEA UR5, UR6, UR37, 0x3 ;  /* 0x0000002506057291 */ /* 0x000fe2000f8e18ff */
[----:B------:R-:W-:Y:S02]  /*35a0*/  PRMT R4, RZ, 0x654, R4 ;  /* 0x00000654ff047816 */ /* 0x000fe40000000004 */
[----:B-1----:R-:W-:Y:S01]  /*35b0*/  SHF.L.U32 R5, R12, 0x1f, RZ ;  /* 0x0000001f0c057819 */ /* 0x002fe200000006ff */
[----:B------:R-:W-:Y:S01]  /*35c0*/  UIADD3 UR4, UPT, UPT, UR5, 0x1d0, URZ ;  /* 0x000001d005047890 */ /* 0x000fe2000fffe0ff */
[----:B------:R1:W-:Y:S05]  /*35d0*/  SYNCS.ARRIVE.TRANS64.RED.A1T0 RZ, [R4+URZ], RZ ;  /* 0x000000ff04ff79a7 */ /* 0x0003ea00081004ff */
[----:B------:R-:W-:Y:S01]  /*35e0*/  IMAD.U32 R7, RZ, RZ, UR4 ;  /* 0x00000004ff077e24 */ /* 0x000fe2000f8e00ff */
[----:B------:R-:W2:Y:S04]  /*35f0*/  SYNCS.PHASECHK.TRANS64.TRYWAIT P0, [UR5+0x1e0], R5 ;  /* 0x0001e005ff0075a7 */ /* 0x000ea80008001105 */
[----:B------:R-:W-:Y:S01]  /*3600*/  PRMT R6, R2, 0x654, R7 ;  /* 0x0000065402067816 */ /* 0x000fe20000000007 */
[----:B-1----:R-:W-:Y:S01]  /*3610*/  @!P2 IMAD.MOV.U32 R4, RZ, RZ, 0x10 ;  /* 0x00000010ff04a424 */ /* 0x002fe200078e00ff */
[----:B--2---:R-:W-:Y:S06]  /*3620*/  @!P0 BRA `(.L_x_66) ;  /* 0x0000004400708947 */ /* 0x004fec0003800000 */
.L_x_177:
[----:B------:R-:W-:Y:S01]  /*3630*/  ULEA UR4, UR6, UR37, 0x4 ;  /* 0x0000002506047291 */ /* 0x000fe2000f8e20ff */
[----:B------:R-:W-:Y:S01]  /*3640*/  SEL R3, R6, R3, !P2 ;  /* 0x0000000306037207 */ /* 0x000fe20005000000 */
[----:B------:R-:W-:Y:S01]  /*3650*/  UIADD3 UR5, UPT, UPT, UR5, 0x1d0, URZ ;  /* 0x000001d005057890 */ /* 0x000fe2000fffe0ff */
[----:B-1----:R-:W-:Y:S01]  /*3660*/  LEA R0, R11, UR37, 0x3 ;  /* 0x000000250b007c11 */ /* 0x002fe2000f8e18ff */
[----:B------:R-:W-:Y:S01]  /*3670*/  UIADD3 UR4, UPT, UPT, UR4, 0x260, URZ ;  /* 0x0000026004047890 */ /* 0x000fe2000fffe0ff */
[----:B------:R-:W-:Y:S01]  /*3680*/  SHF.L.U32 R5, R10, 0x1f, RZ ;  /* 0x0000001f0a057819 */ /* 0x000fe200000006ff */
[----:B------:R1:W-:Y:S01]  /*3690*/  @!P2 SYNCS.ARRIVE.TRANS64.RED RZ, [R3+URZ], R4 ;  /* 0x0000000403ffa9a7 */ /* 0x0003e200080004ff */
[----:B------:R-:W-:Y:S01]  /*36a0*/  UIADD3 UR6, UPT, UPT, UR6, 0x1, URZ ;  /* 0x0000000106067890 */ /* 0x000fe2000fffe0ff */
[----:B------:R-:W-:-:S03]  /*36b0*/  VIADD R8, R8, 0x1 ;  /* 0x0000000108087836 */ /* 0x000fc60000000000 */
[----:B------:R-:W-:Y:S02]  /*36c0*/  UISETP.NE.AND UP0, UPT, UR6, 0x2, UPT ;  /* 0x000000020600788c */ /* 0x000fe4000bf05270 */
[----:B------:R-:W-:Y:S06]  /*36d0*/  UGETNEXTWORKID.BROADCAST [UR4], [UR5] ;  /* 0x00000000040073ca */ /* 0x000fec0008000100 */
[----:B------:R-:W-:Y:S01]  /*36e0*/  USEL UR4, URZ, 0x1, UP0 ;  /* 0x00000001ff047887 */ /* 0x000fe20008000000 */
[----:B------:R-:W-:Y:S01]  /*36f0*/  ISETP.NE.AND P0, PT, R8, 0x2, PT ;  /* 0x000000020800780c */ /* 0x000fe20003f05270 */
[----:B------:R-:W-:Y:S01]  /*3700*/  USEL UR6, UR6, URZ, UP0 ;  /* 0x000000ff06067287 */ /* 0x000fe20008000000 */
[----:B------:R-:W2:Y:S03]  /*3710*/  SYNCS.PHASECHK.TRANS64.TRYWAIT P1, [R0+URZ+0x1d0], R5 ;  /* 0x0001d005000075a7 */ /* 0x000ea600080211ff */
[----:B------:R-:W-:Y:S01]  /*3720*/  LOP3.LUT R12, R12, UR4, RZ, 0x3c, !PT ;  /* 0x000000040c0c7c12 */ /* 0x000fe2000f8e3cff */
[----:B-12---:R-:W-:Y:S07]  /*3730*/  @!P1 BRA `(.L_x_67) ;  /* 0x0000004400449947 */ /* 0x006fee0003800000 */
.L_x_178:
[C---:B------:R-:W-:Y:S01]  /*3740*/  LEA R4, R11.reuse, UR37, 0x4 ;  /* 0x000000250b047c11 */ /* 0x040fe2000f8e20ff */
[----:B-1----:R-:W-:Y:S01]  /*3750*/  VIADD R0, R0, 0x1e0 ;  /* 0x000001e000007836 */ /* 0x002fe20000000000 */
[----:B------:R-:W-:Y:S01]  /*3760*/  SEL R8, R8, RZ, P0 ;  /* 0x000000ff08087207 */ /* 0x000fe20000000000 */
[----:B------:R-:W-:-:S03]  /*3770*/  VIADD R11, R11, 0x1 ;  /* 0x000000010b0b7836 */ /* 0x000fc60000000000 */
[----:B------:R-:W1:Y:S01]  /*3780*/  LDS.128 R4, [R4+0x260] ;  /* 0x0002600004047984 */ /* 0x000e620000000c00 */
[----:B------:R-:W-:Y:S02]  /*3790*/  PRMT R0, RZ, 0x654, R0 ;  /* 0x00000654ff007816 */ /* 0x000fe40000000000 */
[C---:B------:R-:W-:Y:S01]  /*37a0*/  ISETP.NE.AND P1, PT, R11.reuse, 0x2, PT ;  /* 0x000000020b00780c */ /* 0x040fe20003f25270 */
[----:B------:R-:W-:Y:S01]  /*37b0*/  @!PT LDS RZ, [RZ] ;  /* 0x00000000fffff984 */ /* 0x000fe20000000800 */
[----:B------:R-:W-:Y:S01]  /*37c0*/  @!PT LDS RZ, [RZ] ;  /* 0x00000000fffff984 */ /* 0x000fe20000000800 */
[----:B------:R-:W-:Y:S01]  /*37d0*/  @!PT LDS RZ, [RZ] ;  /* 0x00000000fffff984 */ /* 0x000fe20000000800 */
[----:B------:R-:W-:Y:S01]  /*37e0*/  @!PT LDS RZ, [RZ] ;  /* 0x00000000fffff984 */ /* 0x000fe20000000800 */
[----:B------:R2:W-:Y:S06]  /*37f0*/  MEMBAR.ALL.CTA ;  /* 0x0000000000007992 */ /* 0x0005ec0000008000 */
[----:B--2---:R-:W2:Y:S01]  /*3800*/  FENCE.VIEW.ASYNC.S ;  /* 0x00000000000073c6 */ /* 0x004ea20000000000 */
[----:B------:R-:W-:Y:S01]  /*3810*/  SEL R11, R11, RZ, P1 ;  /* 0x000000ff0b0b7207 */ /* 0x000fe20000800000 */
[----:B--2---:R2:W-:Y:S01]  /*3820*/  SYNCS.ARRIVE.TRANS64.RED.A1T0 RZ, [R0+URZ], RZ ;  /* 0x000000ff00ff79a7 */ /* 0x0045e200081004ff */
[----:B-1----:R-:W-:-:S02]  /*3830*/  LOP3.LUT P3, RZ, R6, 0x1, RZ, 0xc0, !PT ;  /* 0x0000000106ff7812 */ /* 0x002fc4000786c0ff */
[----:B------:R-:W-:-:S04]  /*3840*/  SEL R5, RZ, 0x1, P1 ;  /* 0x00000001ff057807 */ /* 0x000fc80000800000 */
[----:B------:R-:W-:Y:S02]  /*3850*/  LOP3.LUT R10, R10, R5, RZ, 0x3c, !PT ;  /* 0x000000050a0a7212 */ /* 0x000fe400078e3cff */
[----:B--2---:R-:W-:-:S04]  /*3860*/  SEL R0, RZ, 0x1, P0 ;  /* 0x00000001ff007807 */ /* 0x004fc80000000000 */
[----:B------:R-:W-:Y:S01]  /*3870*/  LOP3.LUT R9, R9, R0, RZ, 0x3c, !PT ;  /* 0x0000000009097212 */ /* 0x000fe200078e3cff */
[----:B------:R-:W-:Y:S06]  /*3880*/  @P3 BRA `(.L_x_68) ;  /* 0xfffffffc002c3947 */ /* 0x000fec000383ffff */
[----:B------:R-:W-:Y:S01]  /*3890*/  ULEA UR5, UR6, UR37, 0x3 ;  /* 0x0000002506057291 */ /* 0x000fe2000f8e18ff */
[----:B------:R-:W-:-:S08]  /*38a0*/  SHF.L.U32 R3, R12, 0x1f, RZ ;  /* 0x0000001f0c037819 */ /* 0x000fd000000006ff */
[----:B------:R-:W1:Y:S02]  /*38b0*/  SYNCS.PHASECHK.TRANS64 P0, [UR5+0x1e0], R3 ;  /* 0x0001e003ff0075a7 */ /* 0x000e640008001005 */
[----:B-1----:R-:W-:Y:S05]  /*38c0*/  @P0 BRA `(.L_x_69) ;  /* 0x0000000000080947 */ /* 0x002fea0003800000 */
[----:B------:R-:W1:Y:S02]  /*38d0*/  SYNCS.PHASECHK.TRANS64.TRYWAIT P0, [UR5+0x1e0], R3 ;  /* 0x0001e003ff0075a7 */ /* 0x000e640008001105 */
[----:B-1----:R-:W-:Y:S05]  /*38e0*/  @!P0 BRA `(.L_x_70) ;  /* 0x0000004000ec8947 */ /* 0x002fea0003800000 */
.L_x_69:
[----:B------:R-:W-:-:S04]  /*38f0*/  UIADD3 UR4, UPT, UPT, UR6, 0x1, URZ ;  /* 0x0000000106047890 */ /* 0x000fc8000fffe0ff */
[----:B------:R-:W-:-:S04]  /*3900*/  UISETP.NE.AND UP0, UPT, UR4, 0x2, UPT ;  /* 0x000000020400788c */ /* 0x000fc8000bf05270 */
[----:B------:R-:W-:Y:S02]  /*3910*/  USEL UR7, URZ, 0x1, UP0 ;  /* 0x00000001ff077887 */ /* 0x000fe40008000000 */
[----:B------:R-:W-:-:S04]  /*3920*/  USEL UR4, UR4, URZ, UP0 ;  /* 0x000000ff04047287 */ /* 0x000fc80008000000 */
[----:B------:R-:W-:Y:S01]  /*3930*/  ULEA UR4, UR4, UR37, 0x3 ;  /* 0x0000002504047291 */ /* 0x000fe2000f8e18ff */
[----:B-1----:R-:W-:-:S04]  /*3940*/  LOP3.LUT R3, R12, UR7, RZ, 0x3c, !PT ;  /* 0x000000070c037c12 */ /* 0x002fc8000f8e3cff */
[----:B------:R-:W-:-:S04]  /*3950*/  SHF.L.U32 R0, R3, 0x1f, RZ ;  /* 0x0000001f03007819 */ /* 0x000fc800000006ff */
[----:B------:R-:W1:Y:S02]  /*3960*/  SYNCS.PHASECHK.TRANS64 P0, [UR4+0x1e0], R0 ;  /* 0x0001e000ff0075a7 */ /* 0x000e640008001004 */
[----:B-1----:R-:W-:Y:S05]  /*3970*/  @P0 EXIT ;  /* 0x000000000000094d */ /* 0x002fea0003800000 */
[----:B------:R-:W-:Y:S02]  /*3980*/  SHF.L.U32 R3, R3, 0x1f, RZ ;  /* 0x0000001f03037819 */ /* 0x000fe400000006ff */
[----:B------:R-:W-:-:S07]  /*3990*/  MOV R0, UR4 ;  /* 0x0000000400007c02 */ /* 0x000fce0008000f00 */
.L_x_71:
[----:B-1----:R1:W2:Y:S02]  /*39a0*/  SYNCS.PHASECHK.TRANS64.TRYWAIT P0, [R0+URZ+0x1e0], R3 ;  /* 0x0001e003000075a7 */ /* 0x0022a400080011ff */
[----:B--2---:R-:W-:Y:S05]  /*39b0*/  @!P0 NANOSLEEP.SYNCS 0x989680 ;  /* 0x009896800000895d */ /* 0x004fea0003900000 */
[----:B------:R-:W2:Y:S02]  /*39c0*/  @!P0 SYNCS.PHASECHK.TRANS64 P0, [R0+URZ+0x1e0], R3 ;  /* 0x0001e003000085a7 */ /* 0x000ea400080010ff */
[----:B--2---:R-:W-:Y:S05]  /*39d0*/  @P0 EXIT ;  /* 0x000000000000094d */ /* 0x004fea0003800000 */
[----:B------:R-:W-:Y:S05]  /*39e0*/  BRA `(.L_x_71) ;  /* 0xfffffffc00ec7947 */ /* 0x000fea000383ffff */
.L_x_64:
[----:B------:R-:W-:-:S09]  /*39f0*/  UISETP.NE.AND UP1, UPT, UR8, URZ, UPT ;  /* 0x000000ff0800728c */ /* 0x000fd2000bf25270 */
[----:B------:R-:W-:Y:S05]  /*3a00*/  BRA.U UP1, `(.L_x_72) ;  /* 0x0000000d01947547 */ /* 0x000fea000b800000 */
[----:B------:R-:W-:Y:S01]  /*3a10*/  UMOV UR4, 0x40 ;  /* 0x0000004000047882 */ /* 0x000fe20000000000 */
[----:B------:R-:W-:Y:S01]  /*3a20*/  NOP ;  /* 0x0000000000007918 */ /* 0x000fe20000000000 */
[----:B------:R-:W-:Y:S01]  /*3a30*/  ULEA UR4, UR37, UR4, 0x18 ;  /* 0x0000000425047291 */ /* 0x000fe2000f8ec0ff */
[----:B------:R-:W-:Y:S02]  /*3a40*/  UMOV UR5, 0x400 ;  /* 0x0000040000057882 */ /* 0x000fe40000000000 */
[----:B------:R-:W-:-:S06]  /*3a50*/  ULEA UR37, UR37, UR5, 0x18 ;  /* 0x0000000525257291 */ /* 0x000fcc000f8ec0ff */
[----:B------:R-:W1:Y:S02]  /*3a60*/  LDS.U8 R0, [UR4+0x1c] ;  /* 0x00001c04ff007984 */ /* 0x000e640008000000 */
[----:B-1----:R-:W-:-:S13]  /*3a70*/  ISETP.NE.AND P0, PT, R0, RZ, PT ;  /* 0x000000ff0000720c */ /* 0x002fda0003f05270 */
[----:B------:R-:W-:Y:S05]  /*3a80*/  @P0 BRA `(.L_x_73) ;  /* 0x0000000000580947 */ /* 0x000fea0003800000 */
[----:B------:R-:W-:-:S13]  /*3a90*/  ELECT P0, URZ, PT ;  /* 0x0000000000ff782f */ /* 0x000fda0003800000 */
[----:B------:R-:W-:Y:S05]  /*3aa0*/  @!P0 BRA `(.L_x_74) ;  /* 0x0000000000608947 */ /* 0x000fea0003800000 */
[----:B------:R-:W-:Y:S01]  /*3ab0*/  UMOV UR5, 0x10 ;  /* 0x0000001000057882 */ /* 0x000fe20000000000 */
[----:B------:R-:W-:Y:S01]  /*3ac0*/  HFMA2 R0, -RZ, RZ, 0, 5.9604644775390625e-08 ;  /* 0x00000001ff007431 */ /* 0x000fe200000001ff */
[----:B------:R-:W-:-:S03]  /*3ad0*/  MOV R2, 0xffff ;  /* 0x0000ffff00027802 */ /* 0x000fc60000000f00 */
[----:B------:R-:W-:Y:S04]  /*3ae0*/  DEPBAR.LE SB1, 0x36 ;  /* 0x00009d800000791a */ /* 0x000fe80000000000 */
[----:B------:R-:W1:Y:S02]  /*3af0*/  UTCATOMSWS.FIND_AND_SET.ALIGN UP0, UR5, UR5 ;  /* 0x00000005000575e3 */ /* 0x000e640008000800 */
[----:B-1----:R-:W-:Y:S01]  /*3b00*/  MOV R3, UR5 ;  /* 0x0000000500037c02 */ /* 0x002fe20008000f00 */
[----:B------:R-:W-:Y:S06]  /*3b10*/  BRA.U UP0, `(.L_x_75) ;  /* 0x0000000100187547 */ /* 0x000fec000b800000 */
.L_x_76:
[----:B------:R-:W-:Y:S05]  /*3b20*/  NANOSLEEP 0x64 ;  /* 0x000000640000795d */ /* 0x000fea0003800000 */
[----:B------:R-:W-:-:S05]  /*3b30*/  UMOV UR5, 0x10 ;  /* 0x0000001000057882 */ /* 0x000fca0000000000 */
[----:B------:R-:W-:Y:S04]  /*3b40*/  DEPBAR.LE SB1, 0x36 ;  /* 0x00009d800000791a */ /* 0x000fe80000000000 */
[----:B------:R-:W1:Y:S02]  /*3b50*/  UTCATOMSWS.FIND_AND_SET.ALIGN UP0, UR5, UR5 ;  /* 0x00000005000575e3 */ /* 0x000e640008000800 */
[----:B-1----:R-:W-:Y:S01]  /*3b60*/  MOV R3, UR5 ;  /* 0x0000000500037c02 */ /* 0x002fe20008000f00 */
[----:B------:R-:W-:Y:S05]  /*3b70*/  BRA.U !UP0, `(.L_x_76) ;  /* 0xfffffffd08e87547 */ /* 0x000fea000b83ffff */
.L_x_75:
[-C--:B------:R-:W-:Y:S02]  /*3b80*/  SHF.L.U32 R2, R2, R3.reuse, RZ ;  /* 0x0000000302027219 */ /* 0x080fe400000006ff */
[----:B------:R-:W-:Y:S01]  /*3b90*/  SHF.L.U32 R0, R0, R3, RZ ;  /* 0x0000000300007219 */ /* 0x000fe200000006ff */
[----:B------:R-:W-:Y:S02]  /*3ba0*/  IMAD.SHL.U32 R3, R3, 0x20, RZ ;  /* 0x0000002003037824 */ /* 0x000fe400078e00ff */
[----:B------:R1:W-:Y:S04]  /*3bb0*/  ATOMS.OR RZ, [UR4+0x14], R2 ;  /* 0x00001402ffff798c */ /* 0x0003e8000b000004 */
[----:B------:R1:W-:Y:S04]  /*3bc0*/  ATOMS.OR RZ, [UR4+0x18], R0 ;  /* 0x00001800ffff798c */ /* 0x0003e8000b000004 */
[----:B------:R1:W-:Y:S01]  /*3bd0*/  STS [UR37+0x280], R3 ;  /* 0x00028003ff007988 */ /* 0x0003e20008000825 */
[----:B------:R-:W-:Y:S05]  /*3be0*/  BRA `(.L_x_74) ;  /* 0x0000000000107947 */ /* 0x000fea0003800000 */
.L_x_73:
[----:B------:R-:W-:Y:S02]  /*3bf0*/  MOV R0, 0xffffffff ;  /* 0xffffffff00007802 */ /* 0x000fe40000000f00 */
[----:B------:R-:W-:-:S03]  /*3c00*/  MOV R2, 0x3c30 ;  /* 0x00003c3000027802 */ /* 0x000fc60000000f00 */
[----:B------:R1:W-:Y:S04]  /*3c10*/  STS [UR37+0x280], R0 ;  /* 0x00028000ff007988 */ /* 0x0003e80008000825 */
[----:B-1-3-5:R-:W-:Y:S05]  /*3c20*/  CALL.REL.NOINC `($__internal_1_$__cuda_sm10x_tcgen05_guardrail_trap_phase_invalid_during_alloc) ;  /* 0x0000004400687944 */ /* 0x02afea0003c00000 */
.L_x_74:
[----:B------:R-:W-:Y:S05]  /*3c30*/  WARPSYNC.ALL ;  /* 0x0000000000007948 */ /* 0x000fea0003800000 */
[----:B------:R-:W2:Y:S01]  /*3c40*/  S2UR UR6, SR_CgaCtaId ;  /* 0x00000000000679c3 */ /* 0x000ea20000008800 */
[----:B------:R-:W-:Y:S01]  /*3c50*/  UMOV UR4, 0x400 ;  /* 0x0000040000047882 */ /* 0x000fe20000000000 */
[----:B------:R-:W-:-:S06]  /*3c60*/  NOP ;  /* 0x0000000000007918 */ /* 0x000fcc0000000000 */
[----:B------:R-:W-:Y:S06]  /*3c70*/  BAR.ARV 0x6, 0xa0 ;  /* 0x0182800000007b1d */ /* 0x000fec0000002000 */
[----:B------:R-:W4:Y:S01]  /*3c80*/  LDCU UR7, c[0x0][0x38c] ;  /* 0x00007180ff0777ac */ /* 0x000f220008000800 */
[----:B------:R-:W-:Y:S01]  /*3c90*/  IMAD.MOV.U32 R11, RZ, RZ, 0x1 ;  /* 0x00000001ff0b7424 */ /* 0x000fe200078e00ff */
[----:B------:R-:W-:Y:S01]  /*3ca0*/  CS2R R8, SRZ ;  /* 0x0000000000087805 */ /* 0x000fe2000001ff00 */
[----:B------:R-:W-:Y:S01]  /*3cb0*/  IMAD.MOV.U32 R10, RZ, RZ, RZ ;  /* 0x000000ffff0a7224 */ /* 0x000fe200078e00ff */
[----:B------:R-:W-:Y:S01]  /*3cc0*/  UMOV UR18, URZ ;  /* 0x000000ff00127c82 */ /* 0x000fe20008000000 */
[----:B------:R-:W-:Y:S01]  /*3cd0*/  UMOV UR17, URZ ;  /* 0x000000ff00117c82 */ /* 0x000fe20008000000 */
[----:B------:R-:W-:Y:S01]  /*3ce0*/  UMOV UR22, 0x0 ;  /* 0x0000000000167882 */ /* 0x000fe20000000000 */
[----:B------:R-:W-:Y:S01]  /*3cf0*/  UMOV UR23, 0x4100010 ;  /* 0x0410001000177882 */ /* 0x000fe20000000000 */
[----:B------:R-:W-:Y:S01]  /*3d00*/  UMOV UR20, 0x0 ;  /* 0x0000000000147882 */ /* 0x000fe20000000000 */
[----:B------:R-:W-:Y:S01]  /*3d10*/  UMOV UR21, 0x4100010 ;  /* 0x0410001000157882 */ /* 0x000fe20000000000 */
[----:B--2---:R-:W-:Y:S01]  /*3d20*/  ULEA UR6, UR6, UR4, 0x18 ;  /* 0x0000000406067291 */ /* 0x004fe2000f8ec0ff */
[----:B------:R-:W2:Y:S03]  /*3d30*/  LDCU UR4, c[0x0][0x38c] ;  /* 0x00007180ff0477ac */ /* 0x000ea60008000800 */
[----:B------:R-:W-:-:S02]  /*3d40*/  UIADD3 UR11, UPT, UPT, UR6, 0x2600, URZ ;  /* 0x00002600060b7890 */ /* 0x000fc4000fffe0ff */
[----:B----4-:R-:W-:-:S03]  /*3d50*/  UIADD3 UR7, UPT, UPT, UR7, 0x3f, URZ ;  /* 0x0000003f07077890 */ /* 0x010fc6000fffe0ff */
[----:B-1----:R-:W1:Y:S01]  /*3d60*/  LDS R0, [UR6+0x280] ;  /* 0x00028006ff007984 */ /* 0x002e620008000800 */
[----:B------:R-:W-:Y:S02]  /*3d70*/  UIADD3 UR12, UPT, UPT, UR6, 0x1d600, URZ ;  /* 0x0001d600060c7890 */ /* 0x000fe4000fffe0ff */
[----:B------:R-:W-:Y:S02]  /*3d80*/  USHF.R.S32.HI UR5, URZ, 0x1f, UR7 ;  /* 0x0000001fff057899 */ /* 0x000fe40008011407 */
[----:B------:R-:W-:Y:S02]  /*3d90*/  USHF.R.U32.HI UR11, URZ, 0x4, UR11 ;  /* 0x00000004ff0b7899 */ /* 0x000fe4000801160b */
[----:B------:R-:W-:Y:S02]  /*3da0*/  ULEA.HI UR5, UR5, UR7, URZ, 0x6 ;  /* 0x0000000705057291 */ /* 0x000fe4000f8f30ff */
[----:B------:R-:W-:Y:S02]  /*3db0*/  USHF.R.U32.HI UR12, URZ, 0x4, UR12 ;  /* 0x00000004ff0c7899 */ /* 0x000fe4000801160c */
[----:B------:R-:W-:-:S02]  /*3dc0*/  USHF.R.S32.HI UR5, URZ, 0x6, UR5 ;  /* 0x00000006ff057899 */ /* 0x000fc40008011405 */
[----:B------:R-:W-:Y:S02]  /*3dd0*/  ULOP3.LUT UR11, UR11, 0x3fff, URZ, 0xc0, !UPT ;  /* 0x00003fff0b0b7892 */ /* 0x000fe4000f8ec0ff */
[----:B------:R-:W-:Y:S02]  /*3de0*/  UISETP.LT.AND UP0, UPT, UR5, 0x1, UPT ;  /* 0x000000010500788c */ /* 0x000fe4000bf01270 */
[----:B------:R-:W-:Y:S02]  /*3df0*/  ULOP3.LUT UR12, UR12, 0x3fff, URZ, 0xc0, !UPT ;  /* 0x00003fff0c0c7892 */ /* 0x000fe4000f8ec0ff */
[----:B------:R-:W-:Y:S02]  /*3e00*/  USEL UR10, UR5, 0x1, !UP0 ;  /* 0x00000001050a7887 */ /* 0x000fe4000c000000 */
[----:B------:R-:W-:Y:S02]  /*3e10*/  ULOP3.LUT UR11, UR11, 0x10000, URZ, 0xfc, !UPT ;  /* 0x000100000b0b7892 */ /* 0x000fe4000f8efcff */
[----:B------:R-:W-:-:S02]  /*3e20*/  ULOP3.LUT UR12, UR12, 0x10000, URZ, 0xfc, !UPT ;  /* 0x000100000c0c7892 */ /* 0x000fc4000f8efcff */
[----:B------:R-:W-:Y:S02]  /*3e30*/  UIADD3 UR10, UPT, UPT, -UR10, URZ, URZ ;  /* 0x000000ff0a0a7290 */ /* 0x000fe4000fffe1ff */
[----:B--2---:R-:W-:Y:S01]  /*3e40*/  UISETP.GE.AND UP3, UPT, UR4, 0x1, UPT ;  /* 0x000000010400788c */ /* 0x004fe2000bf66270 */
[----:B-1----:R-:W-:-:S15]  /*3e50*/  R2UR UR19, R0 ;  /* 0x00000000001372ca */ /* 0x002fde00000e0000 */
.L_x_83:
[----:B------:R-:W-:Y:S02]  /*3e60*/  LEA R0, R10, UR6, 0x3 ;  /* 0x000000060a007c11 */ /* 0x000fe4000f8e18ff */
[----:B------:R-:W-:Y:S02]  /*3e70*/  SHF.L.U32 R5, R9, 0x1f, RZ ;  /* 0x0000001f09057819 */ /* 0x000fe400000006ff */
[----:B------:R-:W-:Y:S01]  /*3e80*/  PLOP3.LUT P0, PT, PT, PT, UP3, 0x80, 0x8 ;  /* 0x000000000008781c */ /* 0x000fe20003f0f038 */
[----:B------:R-:W-:Y:S01]  /*3e90*/  VIADD R3, R0, 0x1e0 ;  /* 0x000001e000037836 */ /* 0x000fe20000000000 */
[----:B-1----:R-:W1:Y:S02]  /*3ea0*/  SYNCS.PHASECHK.TRANS64.TRYWAIT P1, [R0+URZ+0x1d0], R5 ;  /* 0x0001d005000075a7 */ /* 0x002e6400080211ff */
[----:B-1--4-:R-:W-:Y:S09]  /*3eb0*/  @!P1 BRA `(.L_x_77) ;  /* 0x0000003c00909947 */ /* 0x012ff20003800000 */
.L_x_180:
[----:B------:R-:W-:Y:S01]  /*3ec0*/  LEA R4, R10, UR6, 0x4 ;  /* 0x000000060a047c11 */ /* 0x000fe2000f8e20ff */
[----:B------:R-:W-:Y:S01]  /*3ed0*/  @UP3 ULEA UR4, UR17, UR6, 0x3 ;  /* 0x0000000611043291 */ /* 0x000fe2000f8e18ff */
[----:B------:R-:W-:Y:S01]  /*3ee0*/  PLOP3.LUT P2, PT, PT, PT, PT, 0x80, 0x8 ;  /* 0x000000000008781c */ /* 0x000fe20003f4f070 */
[----:B------:R-:W-:Y:S01]  /*3ef0*/  ULEA UR8, UR18, UR6, 0x3 ;  /* 0x0000000612087291 */ /* 0x000fe2000f8e18ff */
[----:B------:R-:W-:Y:S02]  /*3f00*/  PRMT R3, RZ, 0x654, R3 ;  /* 0x00000654ff037816 */ /* 0x000fe40000000003 */
[----:B-1----:R-:W1:Y:S01]  /*3f10*/  LDS.128 R4, [R4+0x260] ;  /* 0x0002600004047984 */ /* 0x002e620000000c00 */
[----:B------:R-:W-:Y:S02]  /*3f20*/  @P0 SHF.L.U32 R2, R8, 0x1f, RZ ;  /* 0x0000001f08020819 */ /* 0x000fe400000006ff */
[----:B------:R-:W-:Y:S01]  /*3f30*/  SHF.L.U32 R0, R11, 0x1f, RZ ;  /* 0x0000001f0b007819 */ /* 0x000fe200000006ff */
[----:B------:R-:W-:Y:S01]  /*3f40*/  @!PT LDS RZ, [RZ] ;  /* 0x00000000fffff984 */ /* 0x000fe20000000800 */
[----:B------:R-:W-:Y:S01]  /*3f50*/  @!PT LDS RZ, [RZ] ;  /* 0x00000000fffff984 */ /* 0x000fe20000000800 */
[----:B------:R-:W-:Y:S01]  /*3f60*/  @!PT LDS RZ, [RZ] ;  /* 0x00000000fffff984 */ /* 0x000fe20000000800 */
[----:B------:R-:W-:Y:S01]  /*3f70*/  @!PT LDS RZ, [RZ] ;  /* 0x00000000fffff984 */ /* 0x000fe20000000800 */
[----:B------:R2:W-:Y:S06]  /*3f80*/  MEMBAR.ALL.CTA ;  /* 0x0000000000007992 */ /* 0x0005ec0000008000 */
[----:B--2---:R-:W2:Y:S02]  /*3f90*/  FENCE.VIEW.ASYNC.S ;  /* 0x00000000000073c6 */ /* 0x004ea40000000000 */
[----:B--2---:R2:W-:Y:S01]  /*3fa0*/  SYNCS.ARRIVE.TRANS64.RED.A1T0 RZ, [R3+URZ], RZ ;  /* 0x000000ff03ff79a7 */ /* 0x0045e200081004ff */
[----:B------:R2:W4:Y:S01]  /*3fb0*/  @P0 SYNCS.PHASECHK.TRANS64.TRYWAIT P2, [UR4], R2 ;  /* 0x00000002ff0005a7 */ /* 0x0005220008041104 */
[----:B------:R-:W-:Y:S01]  /*3fc0*/  ULEA.HI UR4, UR18, UR18, URZ, 0x1 ;  /* 0x0000001212047291 */ /* 0x000fe2000f8f08ff */
[----:B-1----:R-:W-:-:S03]  /*3fd0*/  LOP3.LUT P1, RZ, R6, 0x1, RZ, 0xc0, !PT ;  /* 0x0000000106ff7812 */ /* 0x002fc6000782c0ff */
[----:B------:R-:W-:Y:S02]  /*3fe0*/  USHF.L.U32 UR9, UR4, 0x5, URZ ;  /* 0x0000000504097899 */ /* 0x000fe400080006ff */
[----:B------:R-:W-:Y:S02]  /*3ff0*/  ULOP3.LUT UR4, UR4, 0xffe, URZ, 0xc0, !UPT ;  /* 0x00000ffe04047892 */ /* 0x000fe4000f8ec0ff */
[----:B------:R-:W-:Y:S02]  /*4000*/  ULOP3.LUT UR9, UR9, 0xffffffc0, URZ, 0xc0, !UPT ;  /* 0xffffffc009097892 */ /* 0x000fe4000f8ec0ff */
[----:B------:R-:W-:Y:S02]  /*4010*/  UIADD3 UR4, UPT, UPT, -UR4, UR18, URZ ;  /* 0x0000001204047290 */ /* 0x000fe4000fffe1ff */
[----:B------:R-:W-:Y:S01]  /*4020*/  UIADD3 UR9, UPT, UPT, UR19, UR9, URZ ;  /* 0x0000000913097290 */ /* 0x000fe2000fffe0ff */
[----:B------:R-:W1:Y:S03]  /*4030*/  SYNCS.PHASECHK.TRANS64.TRYWAIT P0, [UR8+0x210], R0 ;  /* 0x00021000ff0075a7 */ /* 0x000e660008001108 */
[----:B------:R-:W-:Y:S01]  /*4040*/  ULEA UR9, UR4, UR9, 0x14 ;  /* 0x0000000904097291 */ /* 0x000fe2000f8ea0ff */
[----:B-12-4-:R-:W-:Y:S11]  /*4050*/  @!P0 BRA `(.L_x_78) ;  /* 0x0000003c003c8947 */ /* 0x016ff60003800000 */
.L_x_182:
[----:B------:R-:W-:Y:S01]  /*4060*/  IADD3 R10, PT, PT, R10, 0x1, RZ ;  /* 0x000000010a0a7810 */ /* 0x000fe20007ffe0ff */
[----:B------:R-:W-:Y:S06]  /*4070*/  BRA.U !UP3, `(.L_x_79) ;  /* 0x000000010b987547 */ /* 0x000fec000b800000 */
[----:B------:R-:W-:Y:S01]  /*4080*/  UPLOP3.LUT UP4, UPT, UPT, UPT, UPT, 0x40, 0x4 ;  /* 0x000000000004789c */ /* 0x000fe20003f8e870 */
[----:B------:R-:W-:Y:S01]  /*4090*/  UMOV UR16, UR10 ;  /* 0x0000000a00107c82 */ /* 0x000fe20008000000 */
[----:B------:R-:W-:Y:S01]  /*40a0*/  UMOV UR15, UR5 ;  /* 0x00000005000f7c82 */ /* 0x000fe20008000000 */
[----:B------:R-:W-:-:S08]  /*40b0*/  UMOV UR14, UR17 ;  /* 0x00000011000e7c82 */ /* 0x000fd00008000000 */
.L_x_82:
[----:B------:R-:W-:Y:S02]  /*40c0*/  UIADD3 UR16, UPT, UPT, UR16, 0x1, URZ ;  /* 0x0000000110107890 */ /* 0x000fe4000fffe0ff */
[----:B--2---:R-:W-:Y:S02]  /*40d0*/  ULEA UR7, UR14, UR6, 0x3 ;  /* 0x000000060e077291 */ /* 0x004fe4000f8e18ff */
[----:B------:R-:W-:Y:S01]  /*40e0*/  UISETP.NE.AND UP0, UPT, UR16, URZ, UPT ;  /* 0x000000ff1000728c */ /* 0x000fe2000bf05270 */
[----:B----4-:R-:W-:Y:S10]  /*40f0*/  @P2 BRA `(.L_x_80) ;  /* 0x00000000000c2947 */ /* 0x010ff40003800000 */
[----:B-1----:R-:W-:Y:S04]  /*4100*/  SHF.L.U32 R3, R8, 0x1f, RZ ;  /* 0x0000001f08037819 */ /* 0x002fe800000006ff */
[----:B------:R-:W1:Y:S02]  /*4110*/  SYNCS.PHASECHK.TRANS64.TRYWAIT P0, [UR7], R3 ;  /* 0x00000003ff0075a7 */ /* 0x000e640008001107 */
[----:B-1----:R-:W-:Y:S05]  /*4120*/  @!P0 BRA `(.L_x_81) ;  /* 0x0000003c00208947 */ /* 0x002fea0003800000 */
.L_x_80:
[----:B------:R-:W-:Y:S01]  /*4130*/  UISETP.NE.AND UP1, UPT, UR15, 0x1, UPT ;  /* 0x000000010f00788c */ /* 0x000fe2000bf25270 */
[----:B------:R-:W-:Y:S01]  /*4140*/  PLOP3.LUT P2, PT, PT, PT, PT, 0x80, 0x8 ;  /* 0x000000000008781c */ /* 0x000fe20003f4f070 */
[----:B------:R-:W-:Y:S02]  /*4150*/  UIADD3 UR17, UPT, UPT, UR14, 0x1, URZ ;  /* 0x000000010e117890 */ /* 0x000fe4000fffe0ff */
[----:B------:R-:W-:Y:S02]  /*4160*/  ULEA UR24, UR14, UR12, 0x8 ;  /* 0x0000000c0e187291 */ /* 0x000fe4000f8e40ff */
[----:B------:R-:W-:Y:S01]  /*4170*/  UISETP.NE.AND UP2, UPT, UR17, 0x1b, UPT ;  /* 0x0000001b1100788c */ /* 0x000fe2000bf45270 */
[----:B------:R-:W-:Y:S01]  /*4180*/  PLOP3.LUT P0, PT, PT, PT, UP1, 0x80, 0x8 ;  /* 0x000000000008781c */ /* 0x000fe20003f0f018 */
[----:B------:R-:W-:Y:S02]  /*4190*/  ULEA UR26, UR14, UR11, 0x8 ;  /* 0x0000000b0e1a7291 */ /* 0x000fe4000f8e40ff */
[----:B------:R-:W-:Y:S02]  /*41a0*/  USEL UR13, URZ, 0x1, UP2 ;  /* 0x00000001ff0d7887 */ /* 0x000fe40009000000 */
[----:B------:R-:W-:Y:S02]  /*41b0*/  USEL UR17, UR17, URZ, UP2 ;  /* 0x000000ff11117287 */ /* 0x000fe40009000000 */
[----:B------:R-:W-:Y:S02]  /*41c0*/  UIADD3 UR30, UPT, UPT, UR24, 0x2, URZ ;  /* 0x00000002181e7890 */ /* 0x000fe4000fffe0ff */
[----:B------:R-:W-:Y:S01]  /*41d0*/  @UP1 ULEA UR4, UR17, UR6, 0x3 ;  /* 0x0000000611041291 */ /* 0x000fe2000f8e18ff */
[----:B------:R-:W-:Y:S01]  /*41e0*/  LOP3.LUT R8, R8, UR13, RZ, 0x3c, !PT ;  /* 0x0000000d08087c12 */ /* 0x000fe2000f8e3cff */
[----:B------:R-:W-:Y:S02]  /*41f0*/  UIADD3 UR28, UPT, UPT, UR26, 0x2, URZ ;  /* 0x000000021a1c7890 */ /* 0x000fe4000fffe0ff */
[----:B------:R-:W-:Y:S01]  /*4200*/  UIADD3 UR7, UPT, UPT, UR7, 0xd8, URZ ;  /* 0x000000d807077890 */ /* 0x000fe2000fffe0ff */
[----:B-1----:R-:W-:Y:S01]  /*4210*/  @P0 SHF.L.U32 R0, R8, 0x1f, RZ ;  /* 0x0000001f08000819 */ /* 0x002fe200000006ff */
[----:B------:R-:W-:Y:S01]  /*4220*/  UMOV UR25, 0x80004020 ;  /* 0x8000402000197882 */ /* 0x000fe20000000000 */
[----:B------:R-:W-:Y:S01]  /*4230*/  UMOV UR27, 0x80004020 ;  /* 0x80004020001b7882 */ /* 0x000fe20000000000 */
[----:B------:R-:W-:Y:S01]  /*4240*/  UMOV UR31, 0x80004020 ;  /* 0x80004020001f7882 */ /* 0x000fe20000000000 */
[----:B------:R2:W4:Y:S01]  /*4250*/  @P0 SYNCS.PHASECHK.TRANS64.TRYWAIT P2, [UR4], R0 ;  /* 0x00000000ff0005a7 */ /* 0x0005220008041104 */
[----:B------:R-:W-:Y:S01]  /*4260*/  UIADD3 UR15, UPT, UPT, UR15, -0x1, URZ ;  /* 0xffffffff0f0f7890 */ /* 0x000fe2000fffe0ff */
[----:B------:R2:W-:Y:S01]  /*4270*/  UTCQMMA gdesc[UR26], gdesc[UR24], tmem[UR9], tmem[UR22], idesc[UR23], UP4 ;  /* 0x00ff16181a0075ea */ /* 0x0005e2000a000309 */
[----:B------:R-:W-:Y:S01]  /*4280*/  UPLOP3.LUT UP4, UPT, UPT, UPT, UPT, 0x80, 0x8 ;  /* 0x000000000008789c */ /* 0x000fe20003f8f070 */
[----:B------:R-:W-:Y:S01]  /*4290*/  UMOV UR29, 0x80004020 ;  /* 0x80004020001d7882 */ /* 0x000fe20000000000 */
[----:B------:R-:W-:Y:S01]  /*42a0*/  UMOV UR14, UR17 ;  /* 0x00000011000e7c82 */ /* 0x000fe20008000000 */
[----:B------:R2:W-:Y:S01]  /*42b0*/  UTCQMMA gdesc[UR28], gdesc[UR30], tmem[UR9], tmem[UR20], idesc[UR21], UPT ;  /* 0x00ff141e1c0075ea */ /* 0x0005e2000b800309 */
[----:B------:R2:W-:Y:S01]  /*42c0*/  UTCBAR [UR7], URZ ;  /* 0x000000ff070073e9 */ /* 0x0005e200080000ff */
[----:B------:R-:W-:Y:S06]  /*42d0*/  BRA.U UP0, `(.L_x_82) ;  /* 0xfffffffd00787547 */ /* 0x000fec000b83ffff */
.L_x_79:
[----:B------:R-:W-:Y:S01]  /*42e0*/  UIADD3 UR18, UPT, UPT, UR18, 0x1, URZ ;  /* 0x0000000112127890 */ /* 0x000fe2000fffe0ff */
[C---:B------:R-:W-:Y:S01]  /*42f0*/  ISETP.NE.AND P0, PT, R10.reuse, 0x2, PT ;  /* 0x000000020a00780c */ /* 0x040fe20003f05270 */
[----:B------:R-:W-:Y:S02]  /*4300*/  UIADD3 UR8, UPT, UPT, UR8, 0x1f0, URZ ;  /* 0x000001f008087890 */ /* 0x000fe4000fffe0ff */
[----:B------:R-:W-:Y:S01]  /*4310*/  UISETP.NE.AND UP0, UPT, UR18, 0x4, UPT ;  /* 0x000000041200788c */ /* 0x000fe2000bf05270 */
[----:B-12---:R-:W-:Y:S02]  /*4320*/  SEL R0, RZ, 0x1, P0 ;  /* 0x00000001ff007807 */ /* 0x006fe40000000000 */
[----:B------:R-:W-:Y:S01]  /*4330*/  SEL R10, R10, RZ, P0 ;  /* 0x000000ff0a0a7207 */ /* 0x000fe20000000000 */
[----:B------:R-:W-:Y:S01]  /*4340*/  USEL UR4, URZ, 0x1, UP0 ;  /* 0x00000001ff047887 */ /* 0x000fe20008000000 */
[----:B------:R-:W-:Y:S01]  /*4350*/  LOP3.LUT R9, R9, R0, RZ, 0x3c, !PT ;  /* 0x0000000009097212 */ /* 0x000fe200078e3cff */
[----:B------:R-:W-:Y:S01]  /*4360*/  USEL UR18, UR18, URZ, UP0 ;  /* 0x000000ff12127287 */ /* 0x000fe20008000000 */
[----:B------:R1:W-:Y:S03]  /*4370*/  UTCBAR [UR8], URZ ;  /* 0x000000ff080073e9 */ /* 0x0003e600080000ff */
[----:B------:R-:W-:Y:S01]  /*4380*/  LOP3.LUT R11, R11, UR4, RZ, 0x3c, !PT ;  /* 0x000000040b0b7c12 */ /* 0x000fe2000f8e3cff */
[----:B------:R-:W-:Y:S07]  /*4390*/  @P1 BRA `(.L_x_83) ;  /* 0xfffffff800b01947 */ /* 0x000fee000383ffff */
[----:B------:R-:W2:Y:S01]  /*43a0*/  S2UR UR4, SR_CgaCtaId ;  /* 0x00000000000479c3 */ /* 0x000ea20000008800 */
[----:B------:R-:W-:Y:S01]  /*43b0*/  ELECT P0, URZ, PT ;  /* 0x0000000000ff782f */ /* 0x000fe20003800000 */
[----:B------:R-:W-:Y:S01]  /*43c0*/  IMAD.MOV.U32 R0, RZ, RZ, 0x1 ;  /* 0x00000001ff007424 */ /* 0x000fe200078e00ff */
[----:B------:R-:W-:Y:S01]  /*43d0*/  UIADD3 UR6, UPT, UPT, UR6, 0x210, URZ ;  /* 0x0000021006067890 */ /* 0x000fe2000fffe0ff */
[----:B------:R-:W-:Y:S01]  /*43e0*/  SHF.L.U32 R3, R11, 0x1f, RZ ;  /* 0x0000001f0b037819 */ /* 0x000fe200000006ff */
[----:B------:R-:W-:-:S03]  /*43f0*/  UMOV UR5, 0x40 ;  /* 0x0000004000057882 */ /* 0x000fc60000000000 */
[----:B------:R-:W-:Y:S01]  /*4400*/  UVIRTCOUNT.DEALLOC.SMPOOL 0x80 ;  /* 0x000000800000784c */ /* 0x000fe20000000000 */
[----:B--2---:R-:W-:Y:S02]  /*4410*/  ULEA UR4, UR4, UR5, 0x18 ;  /* 0x0000000504047291 */ /* 0x004fe4000f8ec0ff */
[----:B------:R-:W-:-:S07]  /*4420*/  ULEA UR5, UR18, UR6, 0x3 ;  /* 0x0000000612057291 */ /* 0x000fce000f8e18ff */
[----:B------:R2:W-:Y:S02]  /*4430*/  @P0 STS.U8 [UR4+0x1c], R0 ;  /* 0x00001c00ff000988 */ /* 0x0005e40008000004 */
[----:B------:R-:W3:Y:S02]  /*4440*/  SYNCS.PHASECHK.TRANS64.TRYWAIT P0, [UR5], R3 ;  /* 0x00000003ff0075a7 */ /* 0x000ee40008001105 */
[----:B--23--:R-:W-:Y:S05]  /*4450*/  @!P0 BRA `(.L_x_84) ;  /* 0x00000038006c8947 */ /* 0x00cfea0003800000 */
.L_x_185:
[----:B------:R-:W-:-:S04]  /*4460*/  UIADD3 UR7, UPT, UPT, UR18, 0x1, URZ ;  /* 0x0000000112077890 */ /* 0x000fc8000fffe0ff */
[----:B------:R-:W-:-:S04]  /*4470*/  UISETP.NE.AND UP0, UPT, UR7, 0x4, UPT ;  /* 0x000000040700788c */ /* 0x000fc8000bf05270 */
[----:B-1----:R-:W-:Y:S02]  /*4480*/  USEL UR8, URZ, 0x1, UP0 ;  /* 0x00000001ff087887 */ /* 0x002fe40008000000 */
[----:B------:R-:W-:-:S04]  /*4490*/  USEL UR7, UR7, URZ, UP0 ;  /* 0x000000ff07077287 */ /* 0x000fc80008000000 */
[----:B------:R-:W-:Y:S01]  /*44a0*/  ULEA UR5, UR7, UR6, 0x3 ;  /* 0x0000000607057291 */ /* 0x000fe2000f8e18ff */
[----:B------:R-:W-:-:S04]  /*44b0*/  LOP3.LUT R2, R11, UR8, RZ, 0x3c, !PT ;  /* 0x000000080b027c12 */ /* 0x000fc8000f8e3cff */
[----:B--2---:R-:W-:-:S04]  /*44c0*/  SHF.L.U32 R3, R2, 0x1f, RZ ;  /* 0x0000001f02037819 */ /* 0x004fc800000006ff */
[----:B------:R-:W1:Y:S02]  /*44d0*/  SYNCS.PHASECHK.TRANS64.TRYWAIT P0, [UR5], R3 ;  /* 0x00000003ff0075a7 */ /* 0x000e640008001105 */
[----:B-1----:R-:W-:Y:S05]  /*44e0*/  @!P0 BRA `(.L_x_85) ;  /* 0x0000003800608947 */ /* 0x002fea0003800000 */
.L_x_187:
        /* <DEDUP_REMOVED lines=9> */
.L_x_189:
[----:B------:R-:W-:-:S04]  /*4580*/  UIADD3 UR7, UPT, UPT, UR7, 0x1, URZ ;  /* 0x0000000107077890 */ /* 0x000fc8000fffe0ff */
[----:B------:R-:W-:-:S04]  /*4590*/  UISETP.NE.AND UP0, UPT, UR7, 0x4, UPT ;  /* 0x000000040700788c */ /* 0x000fc8000bf05270 */
[----:B------:R-:W-:Y:S02]  /*45a0*/  USEL UR5, URZ, 0x1, UP0 ;  /* 0x00000001ff057887 */ /* 0x000fe40008000000 */
[----:B------:R-:W-:-:S04]  /*45b0*/  USEL UR7, UR7, URZ, UP0 ;  /* 0x000000ff07077287 */ /* 0x000fc80008000000 */
[----:B------:R-:W-:Y:S01]  /*45c0*/  ULEA UR7, UR7, UR6, 0x3 ;  /* 0x0000000607077291 */ /* 0x000fe2000f8e18ff */
[----:B-1----:R-:W-:-:S04]  /*45d0*/  LOP3.LUT R3, R2, UR5, RZ, 0x3c, !PT ;  /* 0x0000000502037c12 */ /* 0x002fc8000f8e3cff */
[----:B------:R-:W-:-:S04]  /*45e0*/  SHF.L.U32 R3, R3, 0x1f, RZ ;  /* 0x0000001f03037819 */ /* 0x000fc800000006ff */
[----:B------:R-:W1:Y:S02]  /*45f0*/  SYNCS.PHASECHK.TRANS64.TRYWAIT P0, [UR7], R3 ;  /* 0x00000003ff0075a7 */ /* 0x000e640008001107 */
[----:B-1----:R-:W-:Y:S05]  /*4600*/  @!P0 BRA `(.L_x_87) ;  /* 0x0000003800488947 */ /* 0x002fea0003800000 */
.L_x_191:
[----:B------:R-:W-:Y:S01]  /*4610*/  NOP ;  /* 0x0000000000007918 */ /* 0x000fe20000000000 */
[----:B-1----:R-:W1:Y:S01]  /*4620*/  LDS R0, [UR4+0x14] ;  /* 0x00001404ff007984 */ /* 0x002e620008000800 */
[----:B------:R-:W-:Y:S01]  /*4630*/  ULOP3.LUT UR6, UR19, 0xffff, URZ, 0xc0, !UPT ;  /* 0x0000ffff13067892 */ /* 0x000fe2000f8ec0ff */
[----:B------:R-:W-:Y:S01]  /*4640*/  UMOV UR8, 0xffff ;  /* 0x0000ffff00087882 */ /* 0x000fe20000000000 */
[----:B------:R-:W-:Y:S02]  /*4650*/  UMOV UR5, 0x1 ;  /* 0x0000000100057882 */ /* 0x000fe40000000000 */
[----:B------:R-:W-:-:S04]  /*4660*/  USHF.R.U32.HI UR6, URZ, 0x5, UR6 ;  /* 0x00000005ff067899 */ /* 0x000fc80008011606 */
[----:B------:R-:W-:Y:S02]  /*4670*/  USHF.L.U32 UR8, UR8, UR6, URZ ;  /* 0x0000000608087299 */ /* 0x000fe400080006ff */
[----:B------:R-:W-:-:S04]  /*4680*/  USHF.L.U32 UR5, UR5, UR6, URZ ;  /* 0x0000000605057299 */ /* 0x000fc800080006ff */
[----:B-1----:R-:W-:-:S04]  /*4690*/  LOP3.LUT R0, R0, UR8, RZ, 0xc0, !PT ;  /* 0x0000000800007c12 */ /* 0x002fc8000f8ec0ff */
[----:B------:R-:W-:-:S13]  /*46a0*/  ISETP.NE.AND P0, PT, R0, UR8, PT ;  /* 0x0000000800007c0c */ /* 0x000fda000bf05270 */
[----:B------:R-:W-:Y:S05]  /*46b0*/  @P0 BRA `(.L_x_88) ;  /* 0x0000000000580947 */ /* 0x000fea0003800000 */
[----:B------:R-:W1:Y:S02]  /*46c0*/  LDS R0, [UR4+0x18] ;  /* 0x00001804ff007984 */ /* 0x000e640008000800 */
[----:B-1----:R-:W-:-:S04]  /*46d0*/  LOP3.LUT R0, R0, UR5, RZ, 0xc0, !PT ;  /* 0x0000000500007c12 */ /* 0x002fc8000f8ec0ff */
[----:B------:R-:W-:-:S13]  /*46e0*/  ISETP.NE.AND P0, PT, R0, UR5, PT ;  /* 0x0000000500007c0c */ /* 0x000fda000bf05270 */
[----:B------:R-:W-:Y:S05]  /*46f0*/  @P0 BRA `(.L_x_89) ;  /* 0x00000000003c0947 */ /* 0x000fea0003800000 */
[----:B------:R-:W1:Y:S01]  /*4700*/  S2R R2, SR_LANEID ;  /* 0x0000000000027919 */ /* 0x000e620000000000 */
[----:B------:R-:W-:Y:S01]  /*4710*/  ULOP3.LUT UR8, URZ, UR8, URZ, 0x33, !UPT ;  /* 0x00000008ff087292 */ /* 0x000fe2000f8e33ff */
[----:B------:R-:W-:Y:S01]  /*4720*/  LOP3.LUT R4, RZ, UR5, RZ, 0x33, !PT ;  /* 0x00000005ff047c12 */ /* 0x000fe2000f8e33ff */
[----:B------:R-:W-:Y:S02]  /*4730*/  VOTEU.ANY UR7, UPT, PT ;  /* 0x0000000000077886 */ /* 0x000fe400038e0100 */
[----:B------:R-:W-:Y:S01]  /*4740*/  UFLO.U32 UR7, UR7 ;  /* 0x00000007000772bd */ /* 0x000fe200080e0000 */
[----:B------:R-:W2:Y:S01]  /*4750*/  REDUX UR5, R4 ;  /* 0x00000000040573c4 */ /* 0x000ea20000000000 */
[----:B------:R-:W-:-:S06]  /*4760*/  IMAD.U32 R0, RZ, RZ, UR8 ;  /* 0x00000008ff007e24 */ /* 0x000fcc000f8e00ff */
[----:B------:R3:W-:Y:S01]  /*4770*/  UTCATOMSWS.AND URZ, UR8 ;  /* 0x0000000800ff79e3 */ /* 0x0007e20008000000 */
[----:B------:R-:W4:Y:S01]  /*4780*/  REDUX UR6, R0 ;  /* 0x00000000000673c4 */ /* 0x000f220000000000 */
[----:B-1----:R-:W-:Y:S01]  /*4790*/  ISETP.EQ.U32.AND P0, PT, R2, UR7, PT ;  /* 0x0000000702007c0c */ /* 0x002fe2000bf02070 */
[----:B--2---:R-:W-:Y:S01]  /*47a0*/  IMAD.U32 R2, RZ, RZ, UR5 ;  /* 0x00000005ff027e24 */ /* 0x004fe2000f8e00ff */
[----:B----4-:R-:W-:-:S11]  /*47b0*/  MOV R3, UR6 ;  /* 0x0000000600037c02 */ /* 0x010fd60008000f00 */
[----:B------:R3:W-:Y:S04]  /*47c0*/  @P0 ATOMS.AND RZ, [UR4+0x14], R3 ;  /* 0x00001403ffff098c */ /* 0x0007e8000a800004 */
[----:B------:R3:W-:Y:S01]  /*47d0*/  @P0 ATOMS.AND RZ, [UR4+0x18], R2 ;  /* 0x00001802ffff098c */ /* 0x0007e2000a800004 */
[----:B------:R-:W-:Y:S05]  /*47e0*/  BRA `(.L_x_90) ;  /* 0x0000000000147947 */ /* 0x000fea0003800000 */
.L_x_89:
[----:B------:R-:W-:Y:S02]  /*47f0*/  MOV R2, 0x4810 ;  /* 0x0000481000027802 */ /* 0x000fe40000000f00 */
[----:B----45:R-:W-:Y:S05]  /*4800*/  CALL.REL.NOINC `($__internal_0_$__cuda_sm10x_tcgen05_guardrail_trap_col_being_dealloced_not_returned_by_alloc) ;  /* 0x0000003800647944 */ /* 0x030fea0003c00000 */
[----:B------:R-:W-:Y:S05]  /*4810*/  BRA `(.L_x_90) ;  /* 0x0000000000087947 */ /* 0x000fea0003800000 */
.L_x_88:
[----:B------:R-:W-:Y:S02]  /*4820*/  MOV R2, 0x4840 ;  /* 0x0000484000027802 */ /* 0x000fe40000000f00 */
[----:B----45:R-:W-:Y:S05]  /*4830*/  CALL.REL.NOINC `($__internal_2_$__cuda_sm10x_tcgen05_guardrail_trap_unallocated_columns_being_dealloced) ;  /* 0x0000003800707944 */ /* 0x030fea0003c00000 */
.L_x_90:
[----:B------:R-:W-:Y:S01]  /*4840*/  NOP ;  /* 0x0000000000007918 */ /* 0x000fe20000000000 */
[----:B---3--:R-:W-:Y:S05]  /*4850*/  EXIT ;  /* 0x000000000000794d */ /* 0x008fea0003800000 */
.L_x_72:
[----:B------:R-:W-:-:S09]  /*4860*/  UISETP.NE.OR UP2, UPT, UR8, 0x3, !UP2 ;  /* 0x000000030800788c */ /* 0x000fd2000d745670 */
[----:B------:R-:W-:Y:S05]  /*4870*/  BRA.U UP2, `(.L_x_91) ;  /* 0x0000000902c87547 */ /* 0x000fea000b800000 */
[----:B------:R-:W1:Y:S01]  /*4880*/  LDCU.64 UR6, c[0x0][0x888] ;  /* 0x00011100ff0677ac */ /* 0x000e620008000a00 */
[----:B------:R-:W2:Y:S01]  /*4890*/  LDC R0, c[0x0][0xb30] ;  /* 0x0002cc00ff007b82 */ /* 0x000ea20000000800 */
[----:B------:R-:W-:Y:S01]  /*48a0*/  IMAD.MOV.U32 R30, RZ, RZ, 0x1 ;  /* 0x00000001ff1e7424 */ /* 0x000fe200078e00ff */
[----:B------:R-:W-:Y:S01]  /*48b0*/  CS2R R28, SRZ ;  /* 0x00000000001c7805 */ /* 0x000fe2000001ff00 */
[----:B------:R-:W4:Y:S01]  /*48c0*/  LDCU.64 UR4, c[0x0][0x890] ;  /* 0x00011200ff0477ac */ /* 0x000f220008000a00 */
[----:B------:R-:W-:Y:S01]  /*48d0*/  IMAD.MOV.U32 R25, RZ, RZ, 0x1000 ;  /* 0x00001000ff197424 */ /* 0x000fe200078e00ff */
[----:B------:R-:W-:-:S03]  /*48e0*/  UMOV UR8, 0x400 ;  /* 0x0000040000087882 */ /* 0x000fc60000000000 */
[----:B------:R-:W3:Y:S01]  /*48f0*/  LDC R19, c[0x0][0x370] ;  /* 0x0000dc00ff137b82 */ /* 0x000ee20000000800 */
[----:B------:R-:W-:-:S07]  /*4900*/  UPLOP3.LUT UP1, UPT, UPT, UPT, UPT, 0x40, 0x4 ;  /* 0x000000000004789c */ /* 0x000fce0003f2e870 */
[----:B------:R-:W3:Y:S01]  /*4910*/  LDC R2, c[0x0][0xb0c] ;  /* 0x0002c300ff027b82 */ /* 0x000ee20000000800 */
[----:B-1----:R-:W-:Y:S02]  /*4920*/  UISETP.NE.U32.AND UP2, UPT, UR6, URZ, UPT ;  /* 0x000000ff0600728c */ /* 0x002fe4000bf45070 */
[----:B------:R-:W-:Y:S02]  /*4930*/  ULEA UR6, UR37, UR8, 0x18 ;  /* 0x0000000825067291 */ /* 0x000fe4000f8ec0ff */
[----:B------:R-:W-:Y:S02]  /*4940*/  UISETP.NE.AND.EX UP2, UPT, UR7, URZ, UPT, UP2 ;  /* 0x000000ff0700728c */ /* 0x000fe4000bf45320 */
[----:B------:R-:W-:Y:S01]  /*4950*/  UIADD3 UR7, UPT, UPT, UR6, 0x1b0, URZ ;  /* 0x000001b006077890 */ /* 0x000fe2000fffe0ff */
[----:B------:R-:W1:Y:S01]  /*4960*/  LDC R18, c[0x0][0xb20] ;  /* 0x0002c800ff127b82 */ /* 0x000e620000000800 */
[----:B----4-:R-:W-:Y:S01]  /*4970*/  UISETP.NE.U32.AND UP3, UPT, UR4, URZ, UPT ;  /* 0x000000ff0400728c */ /* 0x010fe2000bf65070 */
[----:B--2---:R-:W-:Y:S01]  /*4980*/  ISETP.NE.AND P1, PT, R0, 0x1, PT ;  /* 0x000000010000780c */ /* 0x004fe20003f25270 */
[----:B------:R-:W-:-:S02]  /*4990*/  UPRMT UR37, UR37, 0x654, UR7 ;  /* 0x0000065425257896 */ /* 0x000fc40008000007 */
[----:B------:R-:W-:-:S03]  /*49a0*/  UISETP.NE.AND.EX UP3, UPT, UR5, URZ, UPT, UP3 ;  /* 0x000000ff0500728c */ /* 0x000fc6000bf65330 */
[----:B------:R-:W2:Y:S08]  /*49b0*/  LDC.64 R32, c[0x0][0x348] ;  /* 0x0000d200ff207b82 */ /* 0x000eb00000000a00 */
[----:B------:R-:W4:Y:S08]  /*49c0*/  LDC.64 R16, c[0x0][0xb10] ;  /* 0x0002c400ff107b82 */ /* 0x000f300000000a00 */
[----:B------:R-:W1:Y:S08]  /*49d0*/  LDC.64 R6, c[0x0][0xb18] ;  /* 0x0002c600ff067b82 */ /* 0x000e700000000a00 */
[----:B------:R-:W1:Y:S08]  /*49e0*/  LDC.64 R4, c[0x0][0xb28] ;  /* 0x0002ca00ff047b82 */ /* 0x000e700000000a00 */
[----:B---3--:R-:W1:Y:S02]  /*49f0*/  LDC R24, c[0x0][0x374] ;  /* 0x0000dd00ff187b82 */ /* 0x008e640000000800 */
.L_x_99:
[C---:B------:R-:W-:Y:S02]  /*4a00*/  LEA R0, R29.reuse, UR6, 0x3 ;  /* 0x000000061d007c11 */ /* 0x040fe4000f8e18ff */
[----:B------:R-:W-:Y:S02]  /*4a10*/  SHF.L.U32 R3, R28, 0x1f, RZ ;  /* 0x0000001f1c037819 */ /* 0x000fe400000006ff */
[----:B------:R-:W-:Y:S02]  /*4a20*/  LEA R20, R29, UR6, 0x4 ;  /* 0x000000061d147c11 */ /* 0x000fe4000f8e20ff */
[----:B---3--:R-:W3:Y:S02]  /*4a30*/  SYNCS.PHASECHK.TRANS64.TRYWAIT P0, [R0+URZ+0x1d0], R3 ;  /* 0x0001d003000075a7 */ /* 0x008ee400080011ff */
[----:B---3--:R-:W-:Y:S05]  /*4a40*/  @!P0 BRA `(.L_x_92) ;  /* 0x0000003400508947 */ /* 0x008fea0003800000 */
.L_x_192:
[----:B------:R-:W-:Y:S01]  /*4a50*/  ISETP.GE.AND P0, PT, R40, 0x1, PT ;  /* 0x000000012800780c */ /* 0x000fe20003f06270 */
[----:B------:R-:W1:Y:S01]  /*4a60*/  LDS.128 R20, [R20+0x260] ;  /* 0x0002600014147984 */ /* 0x000e620000000c00 */
[----:B------:R-:W-:Y:S01]  /*4a70*/  ISETP.NE.U32.AND P4, PT, RZ, UR4, PT ;  /* 0x00000004ff007c0c */ /* 0x000fe2000bf85070 */
[----:B---3--:R-:W-:Y:S01]  /*4a80*/  VIADD R0, R0, 0x1e0 ;  /* 0x000001e000007836 */ /* 0x008fe20000000000 */
[----:B------:R-:W-:Y:S02]  /*4a90*/  SHF.L.U32 R26, R30, 0x1f, RZ ;  /* 0x0000001f1e1a7819 */ /* 0x000fe400000006ff */
[----:B------:R-:W-:Y:S02]  /*4aa0*/  ISETP.NE.AND.EX P4, PT, RZ, UR5, PT, P4 ;  /* 0x00000005ff007c0c */ /* 0x000fe4000bf85340 */
[----:B------:R-:W-:Y:S01]  /*4ab0*/  PRMT R0, RZ, 0x654, R0 ;  /* 0x00000654ff007816 */ /* 0x000fe20000000000 */
[----:B------:R-:W-:Y:S01]  /*4ac0*/  @!PT LDS RZ, [RZ] ;  /* 0x00000000fffff984 */ /* 0x000fe20000000800 */
[----:B------:R-:W-:Y:S01]  /*4ad0*/  @!PT LDS RZ, [RZ] ;  /* 0x00000000fffff984 */ /* 0x000fe20000000800 */
[----:B------:R-:W-:Y:S01]  /*4ae0*/  @!PT LDS RZ, [RZ] ;  /* 0x00000000fffff984 */ /* 0x000fe20000000800 */
[----:B------:R-:W-:Y:S01]  /*4af0*/  @!PT LDS RZ, [RZ] ;  /* 0x00000000fffff984 */ /* 0x000fe20000000800 */
[----:B------:R3:W-:Y:S06]  /*4b00*/  MEMBAR.ALL.CTA ;  /* 0x0000000000007992 */ /* 0x0007ec0000008000 */
[----:B---3--:R-:W3:Y:S02]  /*4b10*/  FENCE.VIEW.ASYNC.S ;  /* 0x00000000000073c6 */ /* 0x008ee40000000000 */
[----:B---3--:R3:W-:Y:S01]  /*4b20*/  SYNCS.ARRIVE.TRANS64.RED.A1T0 RZ, [R0+URZ], RZ ;  /* 0x000000ff00ff79a7 */ /* 0x0087e200081004ff */
[----:B-1----:R-:W-:Y:S11]  /*4b30*/  LOP3.LUT P3, RZ, R22, 0x1, RZ, 0xc0, !PT ;  /* 0x0000000116ff7812 */ /* 0x002ff6000786c0ff */
[----:B------:R-:W-:Y:S02]  /*4b40*/  @!UPT UIADD3 URZ, UPT, UPT, URZ, URZ, URZ ;  /* 0x000000fffffff290 */ /* 0x000fe4000fffe0ff */
[----:B------:R-:W-:Y:S02]  /*4b50*/  @P3 MOV R13, R20 ;  /* 0x00000014000d3202 */ /* 0x000fe40000000f00 */
[----:B------:R-:W-:Y:S01]  /*4b60*/  @P3 LOP3.LUT R8, R21, 0xffff, RZ, 0xc0, !PT ;  /* 0x0000ffff15083812 */ /* 0x000fe200078ec0ff */
[----:B---3--:R-:W-:Y:S06]  /*4b70*/  @!P0 BRA `(.L_x_93) ;  /* 0x0000000000a48947 */ /* 0x008fec0003800000 */
[----:B------:R-:W-:Y:S01]  /*4b80*/  IMAD.HI.U32 R31, R24, R7, RZ ;  /* 0x00000007181f7227 */ /* 0x000fe200078e00ff */
[----:B------:R-:W-:Y:S02]  /*4b90*/  ISETP.NE.AND P0, PT, R6, 0x1, PT ;  /* 0x000000010600780c */ /* 0x000fe40003f05270 */
[----:B------:R-:W-:Y:S01]  /*4ba0*/  ISETP.NE.AND P2, PT, R40, 0x1, PT ;  /* 0x000000012800780c */ /* 0x000fe20003f45270 */
[----:B----4-:R-:W-:Y:S01]  /*4bb0*/  IMAD.HI.U32 R34, R19, R16, RZ ;  /* 0x0000001013227227 */ /* 0x010fe200078e00ff */
[----:B------:R-:W-:Y:S02]  /*4bc0*/  SHF.R.U32.HI R31, RZ, R18, R31 ;  /* 0x00000012ff1f7219 */ /* 0x000fe4000001161f */
[----:B------:R-:W-:Y:S01]  /*4bd0*/  ISETP.NE.AND P5, PT, R2, 0x1, PT ;  /* 0x000000010200780c */ /* 0x000fe20003fa5270 */
[----:B------:R-:W-:Y:S01]  /*4be0*/  IMAD.HI.U32 R36, R13, R16, RZ ;  /* 0x000000100d247227 */ /* 0x000fe200078e00ff */
[----:B------:R-:W-:Y:S02]  /*4bf0*/  SHF.R.U32.HI R34, RZ, R17, R34 ;  /* 0x00000011ff227219 */ /* 0x000fe40000011622 */
[----:B------:R-:W-:Y:S01]  /*4c00*/  SEL R3, R24, R31, !P0 ;  /* 0x0000001f18037207 */ /* 0x000fe20004000000 */
[C---:B------:R-:W-:Y:S01]  /*4c10*/  IMAD.HI.U32 R31, R8.reuse, R7, RZ ;  /* 0x00000007081f7227 */ /* 0x040fe200078e00ff */
[----:B------:R-:W-:Y:S02]  /*4c20*/  SEL R11, R19, R34, !P5 ;  /* 0x00000022130b7207 */ /* 0x000fe40006800000 */
[----:B------:R-:W-:Y:S01]  /*4c30*/  SHF.R.U32.HI R36, RZ, R17, R36 ;  /* 0x00000011ff247219 */ /* 0x000fe20000011624 */
[----:B------:R-:W-:Y:S01]  /*4c40*/  IMAD.HI.U32 R38, R3, R4, RZ ;  /* 0x0000000403267227 */ /* 0x000fe200078e00ff */
[----:B------:R-:W-:Y:S03]  /*4c50*/  SHF.R.U32.HI R31, RZ, R18, R31 ;  /* 0x00000012ff1f7219 */ /* 0x000fe6000001161f */
[----:B------:R-:W-:Y:S01]  /*4c60*/  IMAD.HI.U32 R34, R11, R4, RZ ;  /* 0x000000040b227227 */ /* 0x000fe200078e00ff */
[----:B------:R-:W-:Y:S02]  /*4c70*/  @P2 SHF.R.U32.HI R3, RZ, R5, R38 ;  /* 0x00000005ff032219 */ /* 0x000fe40000011626 */
[----:B------:R-:W-:Y:S02]  /*4c80*/  SEL R9, R8, R31, !P0 ;  /* 0x0000001f08097207 */ /* 0x000fe40004000000 */
[----:B------:R-:W-:Y:S01]  /*4c90*/  @P2 SHF.R.U32.HI R11, RZ, R5, R34 ;  /* 0x00000005ff0b2219 */ /* 0x000fe20000011622 */
[C---:B------:R-:W-:Y:S01]  /*4ca0*/  IMAD R10, R40.reuse, R3, RZ ;  /* 0x00000003280a7224 */ /* 0x040fe200078e02ff */
[----:B------:R-:W-:Y:S01]  /*4cb0*/  SEL R3, R13, R36, !P5 ;  /* 0x000000240d037207 */ /* 0x000fe20006800000 */
[C---:B------:R-:W-:Y:S03]  /*4cc0*/  IMAD.HI.U32 R14, R9.reuse, R4, RZ ;  /* 0x00000004090e7227 */ /* 0x040fe600078e00ff */
[----:B------:R-:W-:Y:S01]  /*4cd0*/  ISETP.GE.AND P0, PT, R9, R10, PT ;  /* 0x0000000a0900720c */ /* 0x000fe20003f06270 */
[C---:B------:R-:W-:Y:S01]  /*4ce0*/  IMAD R12, R40.reuse, R11, RZ ;  /* 0x0000000b280c7224 */ /* 0x040fe200078e02ff */
[-C--:B------:R-:W-:Y:S04]  /*4cf0*/  SHF.R.U32.HI R14, RZ, R5.reuse, R14 ;  /* 0x00000005ff0e7219 */ /* 0x080fe8000001160e */
[----:B------:R-:W-:Y:S02]  /*4d00*/  ISETP.GE.OR P0, PT, R3, R12, P0 ;  /* 0x0000000c0300720c */ /* 0x000fe40000706670 */
[----:B------:R-:W-:Y:S05]  /*4d10*/  SEL R15, R9, R14, !P2 ;  /* 0x0000000e090f7207 */ /* 0x000fea0005000000 */
[----:B------:R-:W-:Y:S04]  /*4d20*/  IMAD.MOV R14, RZ, RZ, -R15 ;  /* 0x000000ffff0e7224 */ /* 0x000fe800078e0a0f */
[----:B------:R-:W-:Y:S02]  /*4d30*/  IMAD R14, R40, R14, R9 ;  /* 0x0000000e280e7224 */ /* 0x000fe400078e0209 */
[C---:B------:R-:W-:Y:S05]  /*4d40*/  @!P0 IMAD.HI.U32 R10, R3.reuse, R4, RZ ;  /* 0x00000004030a8227 */ /* 0x040fea00078e00ff */
[----:B------:R-:W-:Y:S04]  /*4d50*/  @!P0 SHF.R.U32.HI R10, RZ, R5, R10 ;  /* 0x00000005ff0a8219 */ /* 0x000fe8000001160a */
[----:B------:R-:W-:Y:S01]  /*4d60*/  @!P0 SEL R0, R3, R10, !P2 ;  /* 0x0000000a03008207 */ /* 0x000fe20005000000 */
[----:B------:R-:W-:Y:S03]  /*4d70*/  IMAD.MOV R10, RZ, RZ, -R3 ;  /* 0x000000ffff0a7224 */ /* 0x000fe600078e0a03 */
[----:B------:R-:W-:Y:S01]  /*4d80*/  @!P0 IADD3 R15, PT, PT, R15, -R0, RZ ;  /* 0x800000000f0f8210 */ /* 0x000fe20007ffe0ff */
[----:B------:R-:W-:Y:S01]  /*4d90*/  @!P0 IMAD R0, R11, R14, R0 ;  /* 0x0000000e0b008224 */ /* 0x000fe200078e0200 */
[----:B------:R-:W-:Y:S01]  /*4da0*/  IADD3 R11, PT, PT, -R9, RZ, RZ ;  /* 0x000000ff090b7210 */ /* 0x000fe20007ffe1ff */
[----:B------:R-:W-:Y:S02]  /*4db0*/  IMAD R13, R2, R10, R13 ;  /* 0x0000000a020d7224 */ /* 0x000fe400078e020d */
[----:B------:R-:W-:Y:S02]  /*4dc0*/  @!P0 IMAD R9, R15, R40, R3 ;  /* 0x000000280f098224 */ /* 0x000fe400078e0203 */
[----:B------:R-:W-:Y:S02]  /*4dd0*/  @!P0 IMAD.MOV.U32 R3, RZ, RZ, R0 ;  /* 0x000000ffff038224 */ /* 0x000fe400078e0000 */
[----:B------:R-:W-:Y:S02]  /*4de0*/  IMAD R8, R6, R11, R8 ;  /* 0x0000000b06087224 */ /* 0x000fe400078e0208 */
[----:B------:R-:W-:Y:S02]  /*4df0*/  IMAD R13, R3, R2, R13 ;  /* 0x00000002030d7224 */ /* 0x000fe400078e020d */
[----:B------:R-:W-:Y:S02]  /*4e00*/  IMAD R8, R9, R6, R8 ;  /* 0x0000000609087224 */ /* 0x000fe400078e0208 */
.L_x_93:
[----:B------:R-:W-:Y:S05]  /*4e10*/  BRA.U UP1, `(.L_x_94) ;  /* 0x0000000101107547 */ /* 0x000fea000b800000 */
[----:B------:R-:W-:Y:S04]  /*4e20*/  MOV R0, UR13 ;  /* 0x0000000d00007c02 */ /* 0x000fe80008000f00 */
[----:B------:R-:W-:Y:S04]  /*4e30*/  SHF.L.U32 R3, R0, 0x1f, RZ ;  /* 0x0000001f00037819 */ /* 0x000fe800000006ff */
[----:B------:R-:W1:Y:S02]  /*4e40*/  SYNCS.PHASECHK.TRANS64.TRYWAIT P0, [UR6+0x1c8], R3 ;  /* 0x0001c803ff0075a7 */ /* 0x000e640008001106 */
[----:B-1----:R-:W-:Y:S05]  /*4e50*/  @!P0 BRA `(.L_x_95) ;  /* 0x0000003000608947 */ /* 0x002fea0003800000 */
.L_x_94:
[----:B------:R-:W-:Y:S05]  /*4e60*/  BRA.U !UP3, `(.L_x_96) ;  /* 0x000000010b347547 */ /* 0x000fea000b800000 */
[----:B------:R-:W-:Y:S01]  /*4e70*/  UPLOP3.LUT UP0, UPT, UPT, UPT, UP2, 0x80, 0x8 ;  /* 0x000000000008789c */ /* 0x000fe20003f0f020 */
[----:B-1----:R-:W-:Y:S02]  /*4e80*/  HFMA2 R0, -RZ, RZ, 0, 5.9604644775390625e-08 ;  /* 0x00000001ff007431 */ /* 0x002fe400000001ff */
[----:B------:R-:W-:Y:S03]  /*4e90*/  IMAD.MOV.U32 R96, RZ, RZ, 0x1 ;  /* 0x00000001ff607424 */ /* 0x000fe600078e00ff */
[----:B------:R-:W-:Y:S05]  /*4ea0*/  PLOP3.LUT P0, PT, PT, PT, UP0, 0x80, 0x8 ;  /* 0x000000000008781c */ /* 0x000fea0003f0f008 */
[----:B------:R-:W1:Y:S01]  /*4eb0*/  @UP0 LDCU.64 UR8, c[0x0][0x888] ;  /* 0x00011100ff0807ac */ /* 0x000e620008000a00 */
[----:B------:R-:W-:Y:S07]  /*4ec0*/  @UP0 UIMAD UR7, UR36, UR4, URZ ;  /* 0x00000004240702a4 */ /* 0x000fee000f8e02ff */
[----:B------:R-:W-:Y:S01]  /*4ed0*/  @!P0 PRMT R96, R0, 0x7610, R96 ;  /* 0x0000761000608816 */ /* 0x000fe20000000060 */
[----:B-1----:R-:W-:Y:S03]  /*4ee0*/  @UP0 UIMAD.WIDE UR8, UR7, 0x4, UR8 ;  /* 0x00000004070808a5 */ /* 0x002fe6000f8e0208 */
[----:B------:R-:W1:Y:S03]  /*4ef0*/  @!UP0 LDCU UR7, c[0x0][0x880] ;  /* 0x00011000ff0787ac */ /* 0x000e660008000800 */
[----:B------:R-:W-:Y:S01]  /*4f00*/  IMAD.U32 R10, RZ, RZ, UR8 ;  /* 0x00000008ff0a7e24 */ /* 0x000fe2000f8e00ff */
[----:B------:R-:W-:Y:S05]  /*4f10*/  MOV R11, UR9 ;  /* 0x00000009000b7c02 */ /* 0x000fea0008000f00 */
[----:B-----5:R3:W5:Y:S02]  /*4f20*/  @P0 LDG.E R49, desc[UR40][R10.64] ;  /* 0x000000280a310981 */ /* 0x020764000c1e1900 */
[----:B-1-3--:R-:W-:Y:S07]  /*4f30*/  @!P0 IMAD.U32 R49, RZ, RZ, UR7 ;  /* 0x00000007ff318e24 */ /* 0x00afee000f8e00ff */
.L_x_96:
[----:B-----5:R-:W-:Y:S01]  /*4f40*/  @!P4 FSETP.EQ.AND P5, PT, R49, RZ, PT ;  /* 0x000000ff3100c20b */ /* 0x020fe20003fa2000 */
[----:B------:R-:W-:Y:S01]  /*4f50*/  @!UPT UIADD3 URZ, UPT, UPT, URZ, URZ, URZ ;  /* 0x000000fffffff290 */ /* 0x000fe2000fffe0ff */
[----:B------:R-:W-:Y:S11]  /*4f60*/  @!P4 BRA `(.L_x_97) ;  /* 0x000000000014c947 */ /* 0x000ff60003800000 */
[----:B------:R-:W-:Y:S02]  /*4f70*/  LOP3.LUT P0, RZ, R96, 0xff, RZ, 0xc0, !PT ;  /* 0x000000ff60ff7812 */ /* 0x000fe4000780c0ff */
[----:B------:R-:W-:Y:S04]  /*4f80*/  PLOP3.LUT P5, PT, PT, PT, UP0, 0x80, 0x8 ;  /* 0x000000000008781c */ /* 0x000fe80003faf008 */
[----:B------:R-:W-:Y:S07]  /*4f90*/  PLOP3.LUT P5, PT, P5, PT, PT, 0x8, 0x80 ;  /* 0x000000000080781c */ /* 0x000fee0002fae170 */
[----:B------:R-:W-:Y:S11]  /*4fa0*/  @P0 FSETP.EQ.AND P5, PT, R49, RZ, PT ;  /* 0x000000ff3100020b */ /* 0x000ff60003fa2000 */
[----:B------:R-:W-:Y:S02]  /*4fb0*/  @!UPT UIADD3 URZ, UPT, UPT, URZ, URZ, URZ ;  /* 0x000000fffffff290 */ /* 0x000fe4000fffe0ff */
.L_x_97:
[----:B------:R-:W3:Y:S01]  /*4fc0*/  SYNCS.PHASECHK.TRANS64.TRYWAIT P4, [UR6+0x1b8], R26 ;  /* 0x0001b81aff0075a7 */ /* 0x000ee20008081106 */
[----:B------:R-:W-:Y:S01]  /*4fd0*/  @P3 SHF.R.U32.HI R27, RZ, 0x10, R21 ;  /* 0x00000010ff1b3819 */ /* 0x000fe20000011615 */
[----:B------:R-:W-:Y:S01]  /*4fe0*/  VIADD R29, R29, 0x1 ;  /* 0x000000011d1d7836 */ /* 0x000fe20000000000 */
[----:B------:R-:W5:Y:S08]  /*4ff0*/  LDC.64 R14, c[0x0][0xb10] ;  /* 0x0002c400ff0e7b82 */ /* 0x000f700000000a00 */
[----:B------:R-:W2:Y:S08]  /*5000*/  LDC.64 R10, c[0x0][0xb18] ;  /* 0x0002c600ff0a7b82 */ /* 0x000eb00000000a00 */
[----:B-1----:R-:W1:Y:S08]  /*5010*/  @!P1 LDC R0, c[0x0][0xb20] ;  /* 0x0002c800ff009b82 */ /* 0x002e700000000800 */
[----:B------:R-:W4:Y:S01]  /*5020*/  @!P1 LDC R3, c[0x0][0xb0c] ;  /* 0x0002c300ff039b82 */ /* 0x000f220000000800 */
[----:B-----5:R-:W-:Y:S05]  /*5030*/  @!P1 IMAD.HI.U32 R14, R13, R14, RZ ;  /* 0x0000000e0d0e9227 */ /* 0x020fea00078e00ff */
[----:B------:R-:W-:Y:S01]  /*5040*/  @!P1 SHF.R.U32.HI R14, RZ, R15, R14 ;  /* 0x0000000fff0e9219 */ /* 0x000fe2000001160e */
[----:B--2---:R-:W-:Y:S01]  /*5050*/  @!P1 IMAD.HI.U32 R11, R8, R11, RZ ;  /* 0x0000000b080b9227 */ /* 0x004fe200078e00ff */
[----:B------:R-:W-:Y:S04]  /*5060*/  @!P1 ISETP.NE.AND P0, PT, R10, 0x1, PT ;  /* 0x000000010a00980c */ /* 0x000fe80003f05270 */
[----:B-1----:R-:W-:Y:S02]  /*5070*/  @!P1 SHF.R.U32.HI R9, RZ, R0, R11 ;  /* 0x00000000ff099219 */ /* 0x002fe4000001160b */
[----:B----4-:R-:W-:Y:S02]  /*5080*/  @!P1 ISETP.NE.AND P2, PT, R3, 0x1, PT ;  /* 0x000000010300980c */ /* 0x010fe40003f45270 */
[----:B------:R-:W-:Y:S02]  /*5090*/  @!P1 SEL R9, R8, R9, !P0 ;  /* 0x0000000908099207 */ /* 0x000fe40004000000 */
[----:B------:R-:W-:Y:S02]  /*50a0*/  ELECT P0, URZ, PT ;  /* 0x0000000000ff782f */ /* 0x000fe40003800000 */
[----:B------:R-:W-:Y:S05]  /*50b0*/  @!P1 SEL R14, R13, R14, !P2 ;  /* 0x0000000e0d0e9207 */ /* 0x000fea0005000000 */
[----:B------:R-:W-:Y:S02]  /*50c0*/  @!P1 IMAD.IADD R0, R9, 0x1, -R14 ;  /* 0x0000000109009824 */ /* 0x000fe400078e0a0e */
[----:B------:R-:W-:Y:S02]  /*50d0*/  @!P1 IMAD.IADD R9, R14, 0x1, -R9 ;  /* 0x000000010e099824 */ /* 0x000fe400078e0a09 */
[----:B------:R-:W-:Y:S02]  /*50e0*/  @!P1 IMAD R13, R0, R3, R13 ;  /* 0x00000003000d9224 */ /* 0x000fe400078e020d */
[----:B------:R-:W-:Y:S01]  /*50f0*/  @!P1 IMAD R8, R9, R10, R8 ;  /* 0x0000000a09089224 */ /* 0x000fe200078e0208 */
[----:B---3--:R-:W-:Y:S06]  /*5100*/  @!P4 BRA `(.L_x_98) ;  /* 0x0000002c00ccc947 */ /* 0x008fec0003800000 */
.L_x_195:
[----:B------:R-:W-:Y:S01]  /*5110*/  PLOP3.LUT P5, PT, P5, P0, PT, 0xf2, 0x2f ;  /* 0x00000000002f781c */ /* 0x000fe20002fa1e72 */
[----:B------:R-:W-:Y:S01]  /*5120*/  UMOV UR14, 0x0 ;  /* 0x00000000000e7882 */ /* 0x000fe20000000000 */
[----:B------:R-:W-:Y:S01]  /*5130*/  LOP3.LUT R30, R30, 0x1, RZ, 0x3c, !PT ;  /* 0x000000011e1e7812 */ /* 0x000fe200078e3cff */
[----:B------:R-:W-:Y:S01]  /*5140*/  UMOV UR15, 0x10000000 ;  /* 0x10000000000f7882 */ /* 0x000fe20000000000 */
[----:B------:R-:W-:Y:S01]  /*5150*/  UMOV UR12, UR36 ;  /* 0x00000024000c7c82 */ /* 0x000fe20008000000 */
[----:B------:R-:W-:Y:S08]  /*5160*/  @P3 R2UR UR36, R27 ;  /* 0x000000001b2432ca */ /* 0x000ff000000e0000 */
[----:B-1----:R-:W-:Y:S01]  /*5170*/  @!P5 IADD3 R3, P0, PT, R32, 0x580, RZ ;  /* 0x000005802003d810 */ /* 0x002fe20007f1e0ff */
[----:B------:R-:W-:Y:S01]  /*5180*/  @!P5 IMAD.SHL.U32 R91, R91, 0x40, RZ ;  /* 0x000000405b5bd824 */ /* 0x000fe200078e00ff */
[----:B------:R-:W-:Y:S01]  /*5190*/  VOTEU.ALL UP1, P5 ;  /* 0x0000000000ff7886 */ /* 0x000fe20002820000 */
[----:B------:R-:W-:Y:S01]  /*51a0*/  @!P5 IMAD.SHL.U32 R97, R97, 0x40, RZ ;  /* 0x000000406161d824 */ /* 0x000fe200078e00ff */
[----:B------:R-:W-:Y:S01]  /*51b0*/  @!P5 R2UR UR8, R3 ;  /* 0x000000000308d2ca */ /* 0x000fe200000e0000 */
[----:B------:R-:W-:Y:S01]  /*51c0*/  @!P5 IMAD.X R0, RZ, RZ, R33, P0 ;  /* 0x000000ffff00d224 */ /* 0x000fe200000e0621 */
[----:B------:R-:W-:Y:S01]  /*51d0*/  @!P5 R2UR UR10, R91 ;  /* 0x000000005b0ad2ca */ /* 0x000fe200000e0000 */
[----:B------:R-:W-:Y:S01]  /*51e0*/  @!UP1 UIADD3 UR9, UPT, UPT, UR6, 0x1b0, URZ ;  /* 0x000001b006099890 */ /* 0x000fe2000fffe0ff */
[----:B------:R-:W-:Y:S01]  /*51f0*/  @!P5 R2UR UR11, R97 ;  /* 0x00000000610bd2ca */ /* 0x000fe200000e0000 */
[----:B------:R-:W-:Y:S01]  /*5200*/  IMAD.IADD R91, R8, 0x1, R79 ;  /* 0x00000001085b7824 */ /* 0x000fe200078e024f */
[----:B------:R-:W-:Y:S01]  /*5210*/  @!P5 R2UR UR7, R0 ;  /* 0x000000000007d2ca */ /* 0x000fe200000e0000 */
[----:B------:R-:W-:Y:S01]  /*5220*/  IMAD.IADD R97, R13, 0x1, R90 ;  /* 0x000000010d617824 */ /* 0x000fe200078e025a */
[C---:B------:R-:W-:Y:S04]  /*5230*/  ISETP.NE.AND P0, PT, R29.reuse, 0x2, PT ;  /* 0x000000021d00780c */ /* 0x040fe80003f05270 */
[----:B------:R-:W-:Y:S01]  /*5240*/  SEL R3, RZ, 0x1, P0 ;  /* 0x00000001ff037807 */ /* 0x000fe20000000000 */
[----:B------:R-:W-:Y:S01]  /*5250*/  IMAD.U32 R10, RZ, RZ, UR8 ;  /* 0x00000008ff0a7e24 */ /* 0x000fe2000f8e00ff */
[----:B------:R-:W-:Y:S01]  /*5260*/  @!UP1 UIADD3 UR8, UPT, UPT, UR6, 0x400, URZ ;  /* 0x0000040006089890 */ /* 0x000fe2000fffe0ff */
[----:B------:R-:W-:Y:S01]  /*5270*/  SEL R29, R29, RZ, P0 ;  /* 0x000000ff1d1d7207 */ /* 0x000fe20000000000 */
[----:B------:R-:W-:Y:S01]  /*5280*/  VOTEU.ALL UP1, P5 ;  /* 0x0000000000ff7886 */ /* 0x000fe20002820000 */
[----:B------:R-:W-:Y:S02]  /*5290*/  LOP3.LUT R28, R28, R3, RZ, 0x3c, !PT ;  /* 0x000000031c1c7212 */ /* 0x000fe400078e3cff */
[----:B------:R-:W-:Y:S01]  /*52a0*/  IMAD.U32 R11, RZ, RZ, UR7 ;  /* 0x00000007ff0b7e24 */ /* 0x000fe2000f8e00ff */
[----:B------:R-:W-:Y:S04]  /*52b0*/  @!P5 R2UR UR16, R10 ;  /* 0x000000000a10d2ca */ /* 0x000fe800000e0000 */
[----:B------:R-:W-:Y:S11]  /*52c0*/  @!P5 R2UR UR17, R11 ;  /* 0x000000000b11d2ca */ /* 0x000ff600000e0000 */
[----:B------:R-:W-:Y:S02]  /*52d0*/  @!UPT UIADD3 URZ, UPT, UPT, URZ, URZ, URZ ;  /* 0x000000fffffff290 */ /* 0x000fe4000fffe0ff */
[----:B------:R3:W-:Y:S01]  /*52e0*/  @!UP1 UTMALDG.3D [UR8], [UR16], desc[UR14] ;  /* 0x00000e08100095b4 */ /* 0x0007e20008011000 */
[----:B------:R3:W-:Y:S01]  /*52f0*/  @!P5 SYNCS.ARRIVE.TRANS64.RED.A0TR RZ, [UR6+0x1b0], R25 ;  /* 0x0001b019ffffd9a7 */ /* 0x0007e20008300406 */
[----:B------:R-:W-:Y:S01]  /*5300*/  UPLOP3.LUT UP1, UPT, UPT, UPT, UPT, 0x80, 0x8 ;  /* 0x000000000008789c */ /* 0x000fe20003f2f070 */
[----:B------:R-:W-:Y:S01]  /*5310*/  SYNCS.ARRIVE.TRANS64.RED.A1T0 RZ, [UR37], RZ ;  /* 0x000000ffffff79a7 */ /* 0x000fe20008100425 */
[----:B------:R-:W-:Y:S09]  /*5320*/  @P3 BRA `(.L_x_99) ;  /* 0xfffffff400b43947 */ /* 0x000ff2000383ffff */
[----:B------:R-:W-:Y:S07]  /*5330*/  MOV R0, UR6 ;  /* 0x0000000600007c02 */ /* 0x000fee0008000f00 */
.L_x_100:
[----:B-1----:R-:W-:-:S04]  /*5340*/  SHF.L.U32 R3, R30, 0x1f, RZ ;  /* 0x0000001f1e037819 */ /* 0x002fc800000006ff */
[----:B------:R1:W2:Y:S03]  /*5350*/  SYNCS.PHASECHK.TRANS64.TRYWAIT P0, [R0+URZ+0x1b8], R3 ;  /* 0x0001b803000075a7 */ /* 0x0002a600080011ff */
[----:B--2---:R-:W-:Y:S05]  /*5360*/  @!P0 NANOSLEEP.SYNCS 0x989680 ;  /* 0x009896800000895d */ /* 0x004fea0003900000 */
[----:B------:R-:W2:Y:S02]  /*5370*/  @!P0 SYNCS.PHASECHK.TRANS64 P0, [R0+URZ+0x1b8], R3 ;  /* 0x0001b803000085a7 */ /* 0x000ea400080010ff */
[----:B--23--:R-:W-:Y:S05]  /*5380*/  @P0 EXIT ;  /* 0x000000000000094d */ /* 0x00cfea0003800000 */
[----:B------:R-:W-:Y:S05]  /*5390*/  BRA `(.L_x_100) ;  /* 0xfffffffc00e87947 */ /* 0x000fea000383ffff */
.L_x_91:
[----:B------:R-:W-:-:S06]  /*53a0*/  UISETP.GE.AND UP1, UPT, UR8, 0x4, UPT ;  /* 0x000000040800788c */ /* 0x000fcc000bf26270 */
[----:B------:R-:W-:-:S13]  /*53b0*/  PLOP3.LUT P0, PT, PT, PT, UP1, 0x80, 0x8 ;  /* 0x000000000008781c */ /* 0x000fda0003f0f018 */
[----:B------:R-:W-:Y:S05]  /*53c0*/  @!P0 EXIT ;  /* 0x000000000000894d */ /* 0x000fea0003800000 */
[----:B------:R-:W-:Y:S01]  /*53d0*/  BAR.SYNC.DEFER_BLOCKING 0x6, 0xa0 ;  /* 0x0182800000007b1d */ /* 0x000fe20000010000 */
[C---:B------:R-:W-:Y:S02]  /*53e0*/  IMAD.SHL.U32 R5, R101.reuse, 0x40, RZ ;  /* 0x0000004065057824 */ /* 0x040fe400078e00ff */
[----:B------:R-:W-:Y:S02]  /*53f0*/  HFMA2 R111, -RZ, RZ, 0, 0 ;  /* 0x00000000ff6f7431 */ /* 0x000fe400000001ff */
[C---:B------:R-:W-:Y:S01]  /*5400*/  IMAD.SHL.U32 R0, R101.reuse, 0x20, RZ ;  /* 0x0000002065007824 */ /* 0x040fe200078e00ff */
[----:B------:R-:W-:Y:S01]  /*5410*/  CS2R R106, SRZ ;  /* 0x00000000006a7805 */ /* 0x000fe2000001ff00 */
[----:B------:R-:W-:Y:S01]  /*5420*/  IMAD.SHL.U32 R2, R101, 0x2, RZ ;  /* 0x0000000265027824 */ /* 0x000fe200078e00ff */
[----:B------:R-:W-:Y:S01]  /*5430*/  UMOV UR43, 0x400 ;  /* 0x00000400002b7882 */ /* 0x000fe20000000000 */
[----:B------:R-:W1:Y:S01]  /*5440*/  LDC R99, c[0x0][0x370] ;  /* 0x0000dc00ff637b82 */ /* 0x000e620000000800 */
[----:B------:R-:W-:Y:S01]  /*5450*/  ULEA UR43, UR37, UR43, 0x18 ;  /* 0x0000002b252b7291 */ /* 0x000fe2000f8ec0ff */
[----:B------:R-:W-:Y:S01]  /*5460*/  LOP3.LUT R7, R5, 0x180, RZ, 0xc0, !PT ;  /* 0x0000018005077812 */ /* 0x000fe200078ec0ff */
[C---:B------:R-:W-:Y:S01]  /*5470*/  IMAD.SHL.U32 R103, R101.reuse, 0x8, RZ ;  /* 0x0000000865677824 */ /* 0x040fe200078e00ff */
[----:B------:R-:W-:Y:S01]  /*5480*/  LOP3.LUT R0, R0, 0xc00, RZ, 0xc0, !PT ;  /* 0x00000c0000007812 */ /* 0x000fe200078ec0ff */
[----:B------:R-:W-:Y:S01]  /*5490*/  IMAD.U32 R46, R101, 0x10000, RZ ;  /* 0x00010000652e7824 */ /* 0x000fe200078e00ff */
[----:B------:R-:W-:Y:S01]  /*54a0*/  LOP3.LUT R2, R7, 0x20, R2, 0xf8, !PT ;  /* 0x0000002007027812 */ /* 0x000fe200078ef802 */
[----:B------:R-:W-:Y:S01]  /*54b0*/  UIADD3 UR4, UPT, UPT, UR43, 0x1400, URZ ;  /* 0x000014002b047890 */ /* 0x000fe2000fffe0ff */
[----:B------:R-:W2:Y:S01]  /*54c0*/  LDC R42, c[0x0][0xb0c] ;  /* 0x0002c300ff2a7b82 */ /* 0x000ea20000000800 */
[----:B------:R-:W-:Y:S01]  /*54d0*/  LOP3.LUT R0, R0, 0x40, R5, 0xf8, !PT ;  /* 0x0000004000007812 */ /* 0x000fe200078ef805 */
[----:B------:R-:W-:Y:S01]  /*54e0*/  IMAD.MOV.U32 R44, RZ, RZ, RZ ;  /* 0x000000ffff2c7224 */ /* 0x000fe200078e00ff */
[----:B------:R-:W-:Y:S01]  /*54f0*/  LOP3.LUT R103, R2, 0x30, R103, 0x78, !PT ;  /* 0x0000003002677812 */ /* 0x000fe200078e7867 */
[----:B------:R-:W-:Y:S01]  /*5500*/  IMAD.MOV.U32 R108, RZ, RZ, RZ ;  /* 0x000000ffff6c7224 */ /* 0x000fe200078e00ff */
[----:B------:R-:W-:Y:S01]  /*5510*/  LOP3.LUT R0, R0, 0x200, R5, 0xf8, !PT ;  /* 0x0000020000007812 */ /* 0x000fe200078ef805 */
[----:B------:R-:W-:Y:S01]  /*5520*/  IMAD.SHL.U32 R5, R101, 0x10, RZ ;  /* 0x0000001065057824 */ /* 0x000fe200078e00ff */
[----:B------:R-:W-:Y:S01]  /*5530*/  LOP3.LUT R46, R46, 0x600000, RZ, 0xc0, !PT ;  /* 0x006000002e2e7812 */ /* 0x000fe200078ec0ff */
[----:B------:R-:W4:Y:S01]  /*5540*/  LDC R98, c[0x0][0xb20] ;  /* 0x0002c800ff627b82 */ /* 0x000f220000000800 */
[----:B------:R-:W3:Y:S01]  /*5550*/  LDS R3, [UR43+0x280] ;  /* 0x0002802bff037984 */ /* 0x000ee20008000800 */
[----:B------:R-:W-:Y:S01]  /*5560*/  LOP3.LUT R103, R0, R103, RZ, 0xfc, !PT ;  /* 0x0000006700677212 */ /* 0x000fe200078efcff */
[----:B------:R-:W-:Y:S01]  /*5570*/  IMAD.U32 R109, RZ, RZ, UR4 ;  /* 0x00000004ff6d7e24 */ /* 0x000fe2000f8e00ff */
[----:B------:R-:W-:Y:S01]  /*5580*/  LOP3.LUT R5, R5, 0x20, RZ, 0xc0, !PT ;  /* 0x0000002005057812 */ /* 0x000fe200078ec0ff */
[----:B------:R-:W1:Y:S01]  /*5590*/  LDCU.64 UR46, c[0x0][0x348] ;  /* 0x00006900ff2e77ac */ /* 0x000e620008000a00 */
[----:B------:R-:W-:-:S02]  /*55a0*/  IADD3 R102, PT, PT, R103, UR43, RZ ;  /* 0x0000002b67667c10 */ /* 0x000fc4000fffe0ff */
[----:B------:R-:W1:Y:S01]  /*55b0*/  LDC R41, c[0x0][0xb30] ;  /* 0x0002cc00ff297b82 */ /* 0x000e620000000800 */
[----:B------:R-:W1:Y:S01]  /*55c0*/  LDCU.64 UR38, c[0x0][0x888] ;  /* 0x00011100ff2677ac */ /* 0x000e620008000a00 */
[----:B------:R-:W-:Y:S01]  /*55d0*/  IADD3 R102, PT, PT, -R5, 0x400, R102 ;  /* 0x0000040005667810 */ /* 0x000fe20007ffe166 */
[----:B------:R-:W-:-:S05]  /*55e0*/  UIADD3 UR42, UPT, UPT, UR43, 0x400, URZ ;  /* 0x000004002b2a7890 */ /* 0x000fca000fffe0ff */
[----:B------:R-:W1:Y:S08]  /*55f0*/  LDC.64 R88, c[0x0][0xb10] ;  /* 0x0002c400ff587b82 */ /* 0x000e700000000a00 */
[----:B------:R-:W1:Y:S08]  /*5600*/  LDC.64 R38, c[0x0][0xb18] ;  /* 0x0002c600ff267b82 */ /* 0x000e700000000a00 */
[----:B------:R-:W1:Y:S08]  /*5610*/  LDC.64 R84, c[0x0][0x888] ;  /* 0x00022200ff547b82 */ /* 0x000e700000000a00 */
[----:B------:R-:W1:Y:S01]  /*5620*/  LDC.64 R36, c[0x0][0xb28] ;  /* 0x0002ca00ff247b82 */ /* 0x000e620000000a00 */
[----:B---3--:R-:W-:-:S07]  /*5630*/  IMAD.IADD R46, R3, 0x1, R46 ;  /* 0x00000001032e7824 */ /* 0x008fce00078e022e */
[----:B------:R-:W3:Y:S08]  /*5640*/  LDC.64 R86, c[0x0][0x890] ;  /* 0x00022400ff567b82 */ /* 0x000ef00000000a00 */
[----:B------:R-:W1:Y:S08]  /*5650*/  LDC.64 R82, c[0x0][0x8b0] ;  /* 0x00022c00ff527b82 */ /* 0x000e700000000a00 */
[----:B------:R-:W1:Y:S08]  /*5660*/  LDC.64 R80, c[0x0][0x8a8] ;  /* 0x00022a00ff507b82 */ /* 0x000e700000000a00 */
[----:B--2-4-:R-:W1:Y:S02]  /*5670*/  LDC R100, c[0x0][0x374] ;  /* 0x0000dd00ff647b82 */ /* 0x014e640000000800 */
.L_x_118:
[----:B------:R-:W-:Y:S02]  /*5680*/  LEA R0, R111, UR43, 0x3 ;  /* 0x0000002b6f007c11 */ /* 0x000fe4000f8e18ff */
[----:B------:R-:W-:Y:S02]  /*5690*/  SHF.L.U32 R3, R107, 0x1f, RZ ;  /* 0x0000001f6b037819 */ /* 0x000fe400000006ff */
[----:B------:R-:W-:Y:S02]  /*56a0*/  LEA R16, R111, UR43, 0x4 ;  /* 0x0000002b6f107c11 */ /* 0x000fe4000f8e20ff */
[----:B--2---:R-:W2:Y:S02]  /*56b0*/  SYNCS.PHASECHK.TRANS64.TRYWAIT P0, [R0+URZ+0x1d0], R3 ;  /* 0x0001d003000075a7 */ /* 0x004ea400080011ff */
[----:B-12---:R-:W-:Y:S05]  /*56c0*/  @!P0 BRA `(.L_x_101) ;  /* 0x0000002800748947 */ /* 0x006fea0003800000 */
.L_x_196:
[----:B------:R-:W4:Y:S01]  /*56d0*/  LDC.64 R12, c[0x0][0xb10] ;  /* 0x0002c400ff0c7b82 */ /* 0x000f220000000a00 */
[----:B------:R-:W3:Y:S01]  /*56e0*/  LDS.128 R16, [R16+0x260] ;  /* 0x0002600010107984 */ /* 0x000ee20000000c00 */
[----:B-1----:R-:W-:Y:S01]  /*56f0*/  ISETP.NE.AND P1, PT, R41, 0x1, PT ;  /* 0x000000012900780c */ /* 0x002fe20003f25270 */
[----:B--2---:R-:W-:Y:S01]  /*5700*/  VIADD R0, R0, 0x1e0 ;  /* 0x000001e000007836 */ /* 0x004fe20000000000 */
[----:B------:R-:W-:Y:S04]  /*5710*/  ISETP.GE.AND P0, PT, R40, 0x1, PT ;  /* 0x000000012800780c */ /* 0x000fe80003f06270 */
[----:B------:R-:W1:Y:S01]  /*5720*/  LDC.64 R10, c[0x0][0xb18] ;  /* 0x0002c600ff0a7b82 */ /* 0x000e620000000a00 */
[----:B------:R-:W-:Y:S01]  /*5730*/  PRMT R0, RZ, 0x654, R0 ;  /* 0x00000654ff007816 */ /* 0x000fe20000000000 */
[----:B------:R-:W-:Y:S01]  /*5740*/  @!PT LDS RZ, [RZ] ;  /* 0x00000000fffff984 */ /* 0x000fe20000000800 */
[----:B------:R-:W-:Y:S01]  /*5750*/  @!PT LDS RZ, [RZ] ;  /* 0x00000000fffff984 */ /* 0x000fe20000000800 */
[----:B------:R-:W-:Y:S01]  /*5760*/  @!PT LDS RZ, [RZ] ;  /* 0x00000000fffff984 */ /* 0x000fe20000000800 */
[----:B------:R-:W-:Y:S01]  /*5770*/  @!PT LDS RZ, [RZ] ;  /* 0x00000000fffff984 */ /* 0x000fe20000000800 */
[----:B------:R2:W-:Y:S06]  /*5780*/  MEMBAR.ALL.CTA ;  /* 0x0000000000007992 */ /* 0x0005ec0000008000 */
[----:B--2---:R-:W2:Y:S01]  /*5790*/  FENCE.VIEW.ASYNC.S ;  /* 0x00000000000073c6 */ /* 0x004ea20000000000 */
[----:B------:R-:W1:Y:S08]  /*57a0*/  @!P1 LDC R14, c[0x0][0xb20] ;  /* 0x0002c800ff0e9b82 */ /* 0x000e700000000800 */
[----:B------:R-:W1:Y:S01]  /*57b0*/  @!P1 LDC R9, c[0x0][0xb0c] ;  /* 0x0002c300ff099b82 */ /* 0x000e620000000800 */
[----:B--2---:R2:W-:Y:S01]  /*57c0*/  SYNCS.ARRIVE.TRANS64.RED.A1T0 RZ, [R0+URZ], RZ ;  /* 0x000000ff00ff79a7 */ /* 0x0045e200081004ff */
[----:B---3--:R-:W-:Y:S04]  /*57d0*/  LOP3.LUT P4, RZ, R18, 0x1, RZ, 0xc0, !PT ;  /* 0x0000000112ff7812 */ /* 0x008fe8000788c0ff */
[----:B------:R-:W-:Y:S09]  /*57e0*/  P2R R110, PR, RZ, 0x10 ;  /* 0x00000010ff6e7803 */ /* 0x000ff20000000000 */
[----:B------:R-:W-:Y:S02]  /*57f0*/  @P4 MOV R45, R16 ;  /* 0x00000010002d4202 */ /* 0x000fe40000000f00 */
[----:B------:R-:W-:Y:S01]  /*5800*/  @P4 LOP3.LUT R43, R17, 0xffff, RZ, 0xc0, !PT ;  /* 0x0000ffff112b4812 */ /* 0x000fe200078ec0ff */
[----:B--2-4-:R-:W-:Y:S06]  /*5810*/  @!P0 BRA `(.L_x_102) ;  /* 0x0000000000a48947 */ /* 0x014fec0003800000 */
[----:B------:R-:W-:Y:S01]  /*5820*/  IMAD.HI.U32 R21, R100, R39, RZ ;  /* 0x0000002764157227 */ /* 0x000fe200078e00ff */
[----:B------:R-:W-:Y:S02]  /*5830*/  ISETP.NE.AND P0, PT, R38, 0x1, PT ;  /* 0x000000012600780c */ /* 0x000fe40003f05270 */
[----:B------:R-:W-:Y:S01]  /*5840*/  ISETP.NE.AND P2, PT, R40, 0x1, PT ;  /* 0x000000012800780c */ /* 0x000fe20003f45270 */
[----:B------:R-:W-:Y:S01]  /*5850*/  IMAD.HI.U32 R20, R99, R88, RZ ;  /* 0x0000005863147227 */ /* 0x000fe200078e00ff */
[----:B------:R-:W-:Y:S02]  /*5860*/  SHF.R.U32.HI R21, RZ, R98, R21 ;  /* 0x00000062ff157219 */ /* 0x000fe40000011615 */
[----:B------:R-:W-:Y:S01]  /*5870*/  ISETP.NE.AND P3, PT, R42, 0x1, PT ;  /* 0x000000012a00780c */ /* 0x000fe20003f65270 */
[----:B------:R-:W-:Y:S01]  /*5880*/  IMAD.HI.U32 R24, R45, R88, RZ ;  /* 0x000000582d187227 */ /* 0x000fe200078e00ff */
[----:B------:R-:W-:Y:S02]  /*5890*/  SHF.R.U32.HI R20, RZ, R89, R20 ;  /* 0x00000059ff147219 */ /* 0x000fe40000011614 */
[----:B------:R-:W-:Y:S01]  /*58a0*/  SEL R3, R100, R21, !P0 ;  /* 0x0000001564037207 */ /* 0x000fe20004000000 */
[----:B------:R-:W-:Y:S01]  /*58b0*/  IMAD.HI.U32 R21, R43, R39, RZ ;  /* 0x000000272b157227 */ /* 0x000fe200078e00ff */
[----:B------:R-:W-:Y:S02]  /*58c0*/  SEL R7, R99, R20, !P3 ;  /* 0x0000001463077207 */ /* 0x000fe40005800000 */
[----:B------:R-:W-:Y:S01]  /*58d0*/  SHF.R.U32.HI R24, RZ, R89, R24 ;  /* 0x00000059ff187219 */ /* 0x000fe20000011618 */
[-C--:B------:R-:W-:Y:S04]  /*58e0*/  IMAD.HI.U32 R20, R3, R36.reuse, RZ ;  /* 0x0000002403147227 */ /* 0x080fe800078e00ff */
[----:B------:R-:W-:Y:S01]  /*58f0*/  IMAD.HI.U32 R22, R7, R36, RZ ;  /* 0x0000002407167227 */ /* 0x000fe200078e00ff */
[-C--:B------:R-:W-:Y:S02]  /*5900*/  @P2 SHF.R.U32.HI R3, RZ, R37.reuse, R20 ;  /* 0x00000025ff032219 */ /* 0x080fe40000011614 */
[----:B------:R-:W-:Y:S02]  /*5910*/  SHF.R.U32.HI R20, RZ, R98, R21 ;  /* 0x00000062ff147219 */ /* 0x000fe40000011615 */
[----:B------:R-:W-:Y:S01]  /*5920*/  @P2 SHF.R.U32.HI R7, RZ, R37, R22 ;  /* 0x00000025ff072219 */ /* 0x000fe20000011616 */
[C---:B------:R-:W-:Y:S01]  /*5930*/  IMAD R2, R40.reuse, R3, RZ ;  /* 0x0000000328027224 */ /* 0x040fe200078e02ff */
[----:B------:R-:W-:Y:S02]  /*5940*/  SEL R5, R43, R20, !P0 ;  /* 0x000000142b057207 */ /* 0x000fe40004000000 */
[----:B------:R-:W-:Y:S01]  /*5950*/  SEL R3, R45, R24, !P3 ;  /* 0x000000182d037207 */ /* 0x000fe20005800000 */
[----:B------:R-:W-:Y:S01]  /*5960*/  IMAD R4, R40, R7, RZ ;  /* 0x0000000728047224 */ /* 0x000fe200078e02ff */
[C---:B------:R-:W-:Y:S01]  /*5970*/  ISETP.GE.AND P0, PT, R5.reuse, R2, PT ;  /* 0x000000020500720c */ /* 0x040fe20003f06270 */
[----:B------:R-:W-:Y:S03]  /*5980*/  IMAD.HI.U32 R6, R5, R36, RZ ;  /* 0x0000002405067227 */ /* 0x000fe600078e00ff */
[----:B------:R-:W-:Y:S01]  /*5990*/  ISETP.GE.OR P0, PT, R3, R4, P0 ;  /* 0x000000040300720c */ /* 0x000fe20000706670 */
[----:B------:R-:W-:Y:S01]  /*59a0*/  IMAD.MOV R4, RZ, RZ, -R3 ;  /* 0x000000ffff047224 */ /* 0x000fe200078e0a03 */
[-C--:B------:R-:W-:Y:S03]  /*59b0*/  SHF.R.U32.HI R6, RZ, R37.reuse, R6 ;  /* 0x00000025ff067219 */ /* 0x080fe60000011606 */
[----:B------:R-:W-:Y:S01]  /*59c0*/  IMAD R45, R42, R4, R45 ;  /* 0x000000042a2d7224 */ /* 0x000fe200078e022d */
[----:B------:R-:W-:Y:S05]  /*59d0*/  SEL R15, R5, R6, !P2 ;  /* 0x00000006050f7207 */ /* 0x000fea0005000000 */
[----:B------:R-:W-:Y:S02]  /*59e0*/  IMAD.MOV R6, RZ, RZ, -R15 ;  /* 0x000000ffff067224 */ /* 0x000fe400078e0a0f */
[C---:B------:R-:W-:Y:S04]  /*59f0*/  @!P0 IMAD.HI.U32 R2, R3.reuse, R36, RZ ;  /* 0x0000002403028227 */ /* 0x040fe800078e00ff */
[----:B------:R-:W-:Y:S01]  /*5a00*/  IMAD R6, R40, R6, R5 ;  /* 0x0000000628067224 */ /* 0x000fe200078e0205 */
[----:B------:R-:W-:Y:S04]  /*5a10*/  @!P0 SHF.R.U32.HI R2, RZ, R37, R2 ;  /* 0x00000025ff028219 */ /* 0x000fe80000011602 */
[----:B------:R-:W-:Y:S02]  /*5a20*/  @!P0 SEL R0, R3, R2, !P2 ;  /* 0x0000000203008207 */ /* 0x000fe40005000000 */
[----:B------:R-:W-:Y:S02]  /*5a30*/  IADD3 R2, PT, PT, -R5, RZ, RZ ;  /* 0x000000ff05027210 */ /* 0x000fe40007ffe1ff */
[----:B------:R-:W-:Y:S01]  /*5a40*/  @!P0 IADD3 R8, PT, PT, R15, -R0, RZ ;  /* 0x800000000f088210 */ /* 0x000fe20007ffe0ff */
[----:B------:R-:W-:Y:S02]  /*5a50*/  @!P0 IMAD R0, R7, R6, R0 ;  /* 0x0000000607008224 */ /* 0x000fe400078e0200 */
[----:B------:R-:W-:Y:S02]  /*5a60*/  IMAD R43, R38, R2, R43 ;  /* 0x00000002262b7224 */ /* 0x000fe400078e022b */
[----:B------:R-:W-:Y:S02]  /*5a70*/  @!P0 IMAD R5, R8, R40, R3 ;  /* 0x0000002808058224 */ /* 0x000fe400078e0203 */
[----:B------:R-:W-:Y:S04]  /*5a80*/  @!P0 IMAD.MOV.U32 R3, RZ, RZ, R0 ;  /* 0x000000ffff038224 */ /* 0x000fe800078e0000 */
[----:B------:R-:W-:Y:S02]  /*5a90*/  IMAD R45, R3, R42, R45 ;  /* 0x0000002a032d7224 */ /* 0x000fe400078e022d */
[----:B------:R-:W-:Y:S07]  /*5aa0*/  IMAD R43, R5, R38, R43 ;  /* 0x00000026052b7224 */ /* 0x000fee00078e022b */
.L_x_102:
[----:B------:R-:W-:Y:S01]  /*5ab0*/  @!P1 IMAD.HI.U32 R0, R45, R12, RZ ;  /* 0x0000000c2d009227 */ /* 0x000fe200078e00ff */
[----:B-1----:R-:W-:Y:S01]  /*5ac0*/  @!P1 ISETP.NE.AND P0, PT, R10, 0x1, PT ;  /* 0x000000010a00980c */ /* 0x002fe20003f05270 */
[----:B------:R-:W-:Y:S01]  /*5ad0*/  ULOP3.LUT UP0, URZ, UR42, 0x1b0, URZ, 0xc0, !UPT ;  /* 0x000001b02aff7892 */ /* 0x000fe2000f80c0ff */
[----:B------:R-:W-:Y:S01]  /*5ae0*/  @!P1 ISETP.NE.AND P2, PT, R9, 0x1, PT ;  /* 0x000000010900980c */ /* 0x000fe20003f45270 */
[----:B------:R-:W-:Y:S01]  /*5af0*/  @!P1 IMAD.HI.U32 R3, R43, R11, RZ ;  /* 0x0000000b2b039227 */ /* 0x000fe200078e00ff */
[----:B------:R-:W-:Y:S02]  /*5b00*/  @!P1 SHF.R.U32.HI R0, RZ, R13, R0 ;  /* 0x0000000dff009219 */ /* 0x000fe40000011600 */
[----:B------:R-:W-:Y:S01]  /*5b10*/  @P4 SHF.R.U32.HI R105, RZ, 0x10, R17 ;  /* 0x00000010ff694819 */ /* 0x000fe20000011611 */
[----:B------:R-:W-:Y:S01]  /*5b20*/  VIADD R111, R111, 0x1 ;  /* 0x000000016f6f7836 */ /* 0x000fe20000000000 */
[----:B------:R-:W-:Y:S02]  /*5b30*/  @!P1 SHF.R.U32.HI R2, RZ, R14, R3 ;  /* 0x0000000eff029219 */ /* 0x000fe40000011603 */
[----:B------:R-:W-:Y:S02]  /*5b40*/  @!P1 SEL R3, R45, R0, !P2 ;  /* 0x000000002d039207 */ /* 0x000fe40005000000 */
[----:B------:R-:W-:Y:S05]  /*5b50*/  @!P1 SEL R2, R43, R2, !P0 ;  /* 0x000000022b029207 */ /* 0x000fea0004000000 */
[----:B------:R-:W-:Y:S02]  /*5b60*/  @!P1 IMAD.IADD R0, R2, 0x1, -R3 ;  /* 0x0000000102009824 */ /* 0x000fe400078e0a03 */
[----:B------:R-:W-:Y:S02]  /*5b70*/  @!P1 IMAD.IADD R2, R3, 0x1, -R2 ;  /* 0x0000000103029824 */ /* 0x000fe400078e0a02 */
[----:B------:R-:W-:Y:S02]  /*5b80*/  @!P1 IMAD R45, R0, R9, R45 ;  /* 0x00000009002d9224 */ /* 0x000fe400078e022d */
[----:B------:R-:W-:Y:S01]  /*5b90*/  @!P1 IMAD R43, R2, R10, R43 ;  /* 0x0000000a022b9224 */ /* 0x000fe200078e022b */
[----:B------:R-:W-:Y:S06]  /*5ba0*/  BRA.U !UP0, `(.L_x_103) ;  /* 0x0000000108407547 */ /* 0x000fec000b800000 */
[----:B------:R-:W1:Y:S01]  /*5bb0*/  LDCU.64 UR8, c[0x4][0x80] ;  /* 0x01001000ff0877ac */ /* 0x000e620008000a00 */
[----:B------:R-:W-:Y:S01]  /*5bc0*/  MOV R3, 0x0 ;  /* 0x0000000000037802 */ /* 0x000fe20000000f00 */
[----:B------:R-:W-:Y:S02]  /*5bd0*/  HFMA2 R12, -RZ, RZ, 0, 5.9604644775390625e-08 ;  /* 0x00000001ff0c7431 */ /* 0x000fe400000001ff */
[----:B------:R-:W-:Y:S02]  /*5be0*/  IMAD.MOV.U32 R8, RZ, RZ, 0x70 ;  /* 0x00000070ff087424 */ /* 0x000fe400078e00ff */
[----:B------:R-:W-:Y:S01]  /*5bf0*/  IMAD.MOV.U32 R13, RZ, RZ, RZ ;  /* 0x000000ffff0d7224 */ /* 0x000fe200078e00ff */
[----:B------:R-:W2:Y:S01]  /*5c00*/  LDCU.64 UR6, c[0x4][0x88] ;  /* 0x01001100ff0677ac */ /* 0x000ea20008000a00 */
[----:B------:R-:W3:Y:S01]  /*5c10*/  LDC.64 R2, c[0x4][R3] ;  /* 0x0100000003027b82 */ /* 0x000ee20000000a00 */
[----:B------:R-:W4:Y:S01]  /*5c20*/  LDCU.64 UR4, c[0x4][0x8] ;  /* 0x01000100ff0477ac */ /* 0x000f220008000a00 */
[----:B-1----:R-:W-:Y:S01]  /*5c30*/  MOV R5, UR9 ;  /* 0x0000000900057c02 */ /* 0x002fe20008000f00 */
[----:B------:R-:W-:Y:S01]  /*5c40*/  IMAD.U32 R4, RZ, RZ, UR8 ;  /* 0x00000008ff047e24 */ /* 0x000fe2000f8e00ff */
[----:B--2---:R-:W-:Y:S01]  /*5c50*/  MOV R7, UR7 ;  /* 0x0000000700077c02 */ /* 0x004fe20008000f00 */
[----:B------:R-:W-:Y:S01]  /*5c60*/  IMAD.U32 R6, RZ, RZ, UR6 ;  /* 0x00000006ff067e24 */ /* 0x000fe2000f8e00ff */
[----:B----4-:R-:W-:Y:S01]  /*5c70*/  MOV R11, UR5 ;  /* 0x00000005000b7c02 */ /* 0x010fe20008000f00 */
[----:B------:R-:W-:Y:S02]  /*5c80*/  IMAD.U32 R10, RZ, RZ, UR4 ;  /* 0x00000004ff0a7e24 */ /* 0x000fe4000f8e00ff */
[----:B------:R-:W-:Y:S07]  /*5c90*/  LEPC R20, `(.L_x_103) ;  /* 0x000000001014794e */ /* 0x000fee0000000000 */
[----:B---3-5:R-:W-:Y:S05]  /*5ca0*/  CALL.ABS.NOINC R2 ;  /* 0x0000000002007343 */ /* 0x028fea0003c00000 */
.L_x_103:
[----:B------:R-:W-:Y:S01]  /*5cb0*/  LOP3.LUT P0, RZ, R109, 0x1b0, RZ, 0xc0, !PT ;  /* 0x000001b06dff7812 */ /* 0x000fe2000780c0ff */
[----:B------:R-:W-:Y:S11]  /*5cc0*/  BSSY.RECONVERGENT B6, `(.L_x_104) ;  /* 0x0000013000067945 */ /* 0x000ff60003800200 */
[----:B------:R-:W-:Y:S01]  /*5cd0*/  @!UPT UIADD3 URZ, UPT, UPT, URZ, URZ, URZ ;  /* 0x000000fffffff290 */ /* 0x000fe2000fffe0ff */
[----:B------:R-:W-:Y:S05]  /*5ce0*/  @!P0 BRA `(.L_x_105) ;  /* 0x0000000000408947 */ /* 0x000fea0003800000 */
        /* <DEDUP_REMOVED lines=16> */
.L_x_105:
[----:B------:R-:W-:Y:S05]  /*5df0*/  BSYNC.RECONVERGENT B6 ;  /* 0x0000000000067941 */ /* 0x000fea0003800200 */
.L_x_104:
[----:B------:R-:W-:Y:S01]  /*5e00*/  ISETP.NE.U32.AND P3, PT, R86, RZ, PT ;  /* 0x000000ff5600720c */ /* 0x000fe20003f65070 */
[----:B------:R-:W-:Y:S01]  /*5e10*/  UISETP.NE.AND UP1, UPT, UR44, URZ, UPT ;  /* 0x000000ff2c00728c */ /* 0x000fe2000bf25270 */
[----:B------:R-:W-:Y:S02]  /*5e20*/  ISETP.NE.U32.AND P4, PT, R82, RZ, PT ;  /* 0x000000ff5200720c */ /* 0x000fe40003f85070 */
[----:B------:R-:W-:Y:S02]  /*5e30*/  ISETP.NE.AND.EX P3, PT, R87, RZ, PT, P3 ;  /* 0x000000ff5700720c */ /* 0x000fe40003f65330 */
[----:B------:R-:W-:Y:S02]  /*5e40*/  PLOP3.LUT P1, PT, PT, PT, PT, 0x8, 0x80 ;  /* 0x000000000080781c */ /* 0x000fe40003f2e170 */
[----:B------:R-:W-:Y:S02]  /*5e50*/  PLOP3.LUT P0, PT, PT, PT, UP1, 0x80, 0x8 ;  /* 0x000000000008781c */ /* 0x000fe40003f0f018 */
[----:B------:R-:W-:Y:S02]  /*5e60*/  ISETP.NE.AND.EX P4, PT, R83, RZ, PT, P4 ;  /* 0x000000ff5300720c */ /* 0x000fe40003f85340 */
[----:B------:R-:W1:Y:S09]  /*5e70*/  @UP1 LDCU.64 UR4, c[0x0][0x888] ;  /* 0x00011100ff0417ac */ /* 0x000e720008000a00 */
[----:B------:R-:W-:Y:S01]  /*5e80*/  @P0 PLOP3.LUT P1, PT, P3, PT, PT, 0x80, 0x8 ;  /* 0x000000000008081c */ /* 0x000fe20001f2f070 */
[----:B-1----:R-:W-:Y:S04]  /*5e90*/  @UP1 UISETP.NE.U32.AND UP0, UPT, UR4, URZ, UPT ;  /* 0x000000ff0400128c */ /* 0x002fe8000bf05070 */
[----:B------:R-:W-:Y:S04]  /*5ea0*/  @UP1 UISETP.NE.AND.EX UP0, UPT, UR5, URZ, UPT, UP0 ;  /* 0x000000ff0500128c */ /* 0x000fe8000bf05300 */
[----:B------:R-:W-:Y:S01]  /*5eb0*/  @UP1 USEL UR4, URZ, 0xffffffff, UP0 ;  /* 0xffffffffff041887 */ /* 0x000fe20008000000 */
[----:B------:R-:W-:Y:S11]  /*5ec0*/  @!P3 BRA `(.L_x_106) ;  /* 0x00000000002cb947 */ /* 0x000ff60003800000 */
[----:B------:R-:W-:Y:S01]  /*5ed0*/  ISETP.NE.U32.AND P2, PT, R84, RZ, PT ;  /* 0x000000ff5400720c */ /* 0x000fe20003f45070 */
[----:B------:R-:W-:Y:S03]  /*5ee0*/  IMAD.MOV.U32 R96, RZ, RZ, 0x1 ;  /* 0x00000001ff607424 */ /* 0x000fe600078e00ff */
[----:B------:R-:W-:Y:S11]  /*5ef0*/  ISETP.NE.AND.EX P2, PT, R85, RZ, PT, P2 ;  /* 0x000000ff5500720c */ /* 0x000ff60003f45320 */
[----:B------:R-:W-:Y:S02]  /*5f00*/  @!UPT UIADD3 URZ, UPT, UPT, URZ, URZ, URZ ;  /* 0x000000fffffff290 */ /* 0x000fe4000fffe0ff */
[----:B------:R-:W1:Y:S01]  /*5f10*/  @P2 LDC.64 R2, c[0x0][0x888] ;  /* 0x00022200ff022b82 */ /* 0x000e620000000a00 */
[----:B------:R-:W-:Y:S04]  /*5f20*/  @P2 IMAD R0, R86, UR36, RZ ;  /* 0x0000002456002c24 */ /* 0x000fe8000f8e02ff */
[----:B-1----:R-:W-:Y:S04]  /*5f30*/  @P2 IMAD.WIDE R2, R0, 0x4, R2 ;  /* 0x0000000400022825 */ /* 0x002fe800078e0202 */
[----:B------:R-:W-:Y:S01]  /*5f40*/  HFMA2 R0, -RZ, RZ, 0, 5.9604644775390625e-08 ;  /* 0x00000001ff007431 */ /* 0x000fe200000001ff */
[----:B-----5:R1:W5:Y:S04]  /*5f50*/  @P2 LDG.E R49, desc[UR40][R2.64] ;  /* 0x0000002802312981 */ /* 0x020368000c1e1900 */
[----:B------:R-:W-:Y:S01]  /*5f60*/  @!P2 PRMT R96, R0, 0x7610, R96 ;  /* 0x000076100060a816 */ /* 0x000fe20000000060 */
[----:B-1----:R-:W2:Y:S06]  /*5f70*/  @!P2 LDC R49, c[0x0][0x880] ;  /* 0x00022000ff31ab82 */ /* 0x002eac0000000800 */
.L_x_106:
[----:B------:R-:W-:Y:S05]  /*5f80*/  @!P4 BRA `(.L_x_107) ;  /* 0x000000000020c947 */ /* 0x000fea0003800000 */
[----:B------:R-:W-:Y:S04]  /*5f90*/  ISETP.NE.U32.AND P2, PT, R80, RZ, PT ;  /* 0x000000ff5000720c */ /* 0x000fe80003f45070 */
[----:B------:R-:W-:Y:S11]  /*5fa0*/  ISETP.NE.AND.EX P2, PT, R81, RZ, PT, P2 ;  /* 0x000000ff5100720c */ /* 0x000ff60003f45320 */
[----:B------:R-:W-:Y:S02]  /*5fb0*/  @!UPT UIADD3 URZ, UPT, UPT, URZ, URZ, URZ ;  /* 0x000000fffffff290 */ /* 0x000fe4000fffe0ff */
[----:B------:R-:W1:Y:S01]  /*5fc0*/  @P2 LDC.64 R2, c[0x0][0x8a8] ;  /* 0x00022a00ff022b82 */ /* 0x000e620000000a00 */
[----:B------:R-:W-:Y:S04]  /*5fd0*/  @P2 IMAD R0, R82, UR36, RZ ;  /* 0x0000002452002c24 */ /* 0x000fe8000f8e02ff */
[----:B-1----:R-:W-:Y:S05]  /*5fe0*/  @P2 IMAD.WIDE R2, R0, 0x4, R2 ;  /* 0x0000000400022825 */ /* 0x002fea00078e0202 */
[----:B-----5:R1:W5:Y:S02]  /*5ff0*/  @P2 LDG.E R47, desc[UR40][R2.64] ;  /* 0x00000028022f2981 */ /* 0x020364000c1e1900 */
[----:B-1----:R-:W3:Y:S02]  /*6000*/  @!P2 LDC R47, c[0x0][0x8a0] ;  /* 0x00022800ff2fab82 */ /* 0x002ee40000000800 */
.L_x_107:
[----:B--2--5:R-:W-:Y:S01]  /*6010*/  @P0 FSETP.NEU.AND P4, PT, R49, RZ, PT ;  /* 0x000000ff3100020b */ /* 0x024fe20003f8d000 */
[----:B------:R-:W-:Y:S01]  /*6020*/  IMAD.U32 R0, RZ, RZ, UR4 ;  /* 0x00000004ff007e24 */ /* 0x000fe2000f8e00ff */
[----:B------:R-:W-:Y:S01]  /*6030*/  @P0 LOP3.LUT P2, RZ, R96, 0xff, RZ, 0xc0, !PT ;  /* 0x000000ff60ff0812 */ /* 0x000fe2000784c0ff */
[----:B------:R-:W-:Y:S01]  /*6040*/  BSSY B1, `(.L_x_108) ;  /* 0x0000039000017945 */ /* 0x000fe20003800000 */
[----:B------:R-:W-:Y:S02]  /*6050*/  @P0 SEL R9, RZ, 0xffffffff, P4 ;  /* 0xffffffffff090807 */ /* 0x000fe40002000000 */
[----:B------:R-:W-:Y:S02]  /*6060*/  CS2R R54, SRZ ;  /* 0x0000000000367805 */ /* 0x000fe4000001ff00 */
[----:B------:R-:W-:Y:S02]  /*6070*/  LEA R92, R44, UR43, 0x3 ;  /* 0x0000002b2c5c7c11 */ /* 0x000fe4000f8e18ff */
[----:B------:R-:W-:Y:S02]  /*6080*/  CS2R R52, SRZ ;  /* 0x0000000000347805 */ /* 0x000fe4000001ff00 */
[----:B------:R-:W-:Y:S02]  /*6090*/  @P1 SEL R9, R0, R9, !P2 ;  /* 0x0000000900091207 */ /* 0x000fe40005000000 */
[----:B------:R-:W-:Y:S02]  /*60a0*/  CS2R R58, SRZ ;  /* 0x00000000003a7805 */ /* 0x000fe4000001ff00 */
[----:B------:R-:W-:Y:S02]  /*60b0*/  SHF.L.U32 R7, R108, 0x1f, RZ ;  /* 0x0000001f6c077819 */ /* 0x000fe400000006ff */
[----:B------:R-:W-:Y:S02]  /*60c0*/  CS2R R56, SRZ ;  /* 0x0000000000387805 */ /* 0x000fe4000001ff00 */
[----:B------:R-:W-:Y:S02]  /*60d0*/  @P0 LOP3.LUT R9, R9, 0x1, RZ, 0xc0, !PT ;  /* 0x0000000109090812 */ /* 0x000fe400078ec0ff */
[C---:B------:R-:W-:Y:S02]  /*60e0*/  LEA.HI R5, R44.reuse, R44, RZ, 0x1 ;  /* 0x0000002c2c057211 */ /* 0x040fe400078f08ff */
[----:B------:R-:W-:Y:S02]  /*60f0*/  ISETP.NE.U32.OR P1, PT, R9, 0x1, !P0 ;  /* 0x000000010900780c */ /* 0x000fe40004725470 */
[----:B------:R-:W-:Y:S01]  /*6100*/  PLOP3.LUT P5, PT, PT, PT, PT, 0x8, 0x80 ;  /* 0x000000000080781c */ /* 0x000fe20003fae170 */
[C---:B------:R-:W-:Y:S01]  /*6110*/  IMAD.SHL.U32 R3, R5.reuse, 0x20, RZ ;  /* 0x0000002005037824 */ /* 0x040fe200078e00ff */
[----:B------:R-:W-:Y:S04]  /*6120*/  LOP3.LUT R5, R5, 0xffe, RZ, 0xc0, !PT ;  /* 0x00000ffe05057812 */ /* 0x000fe800078ec0ff */
[----:B------:R-:W-:Y:S01]  /*6130*/  LOP3.LUT R3, R3, 0xffffffc0, RZ, 0xc0, !PT ;  /* 0xffffffc003037812 */ /* 0x000fe200078ec0ff */
[----:B------:R-:W-:Y:S04]  /*6140*/  IMAD.IADD R32, R44, 0x1, -R5 ;  /* 0x000000012c207824 */ /* 0x000fe800078e0a05 */
[----:B------:R-:W-:Y:S01]  /*6150*/  @P1 SHF.L.U32 R2, R106, 0x1f, RZ ;  /* 0x0000001f6a021819 */ /* 0x000fe200000006ff */
[----:B------:R-:W-:Y:S03]  /*6160*/  IMAD.IADD R3, R46, 0x1, R3 ;  /* 0x000000012e037824 */ /* 0x000fe600078e0203 */
[----:B------:R-:W1:Y:S01]  /*6170*/  @P1 SYNCS.PHASECHK.TRANS64.TRYWAIT P0, [UR43+0x1b0], R2 ;  /* 0x0001b002ff0015a7 */ /* 0x000e62000800112b */
[----:B------:R-:W-:Y:S01]  /*6180*/  IMAD R32, R32, 0x100000, R3 ;  /* 0x0010000020207824 */ /* 0x000fe200078e0203 */
[----:B------:R2:W4:Y:S01]  /*6190*/  SYNCS.PHASECHK.TRANS64.TRYWAIT P4, [R92+URZ+0x1f0], R7 ;  /* 0x0001f0075c0075a7 */ /* 0x00052200080811ff */
[----:B-1----:R-:W-:Y:S01]  /*61a0*/  @P1 PLOP3.LUT P5, PT, P0, PT, PT, 0x8, 0x80 ;  /* 0x000000000080181c */ /* 0x002fe200007ae170 */
[----:B------:R-:W-:Y:S01]  /*61b0*/  @!UPT UIADD3 URZ, UPT, UPT, URZ, URZ, URZ ;  /* 0x000000fffffff290 */ /* 0x000fe2000fffe0ff */
[----:B--2---:R-:W-:Y:S11]  /*61c0*/  @!P1 BRA `(.L_x_109) ;  /* 0x0000000000809947 */ /* 0x004ff60003800000 */
[----:B------:R-:W-:Y:S01]  /*61d0*/  ISETP.NE.U32.AND P0, PT, RZ, UR38, PT ;  /* 0x00000026ff007c0c */ /* 0x000fe2000bf05070 */
[----:B------:R-:W-:Y:S01]  /*61e0*/  BSSY B0, `(.L_x_110) ;  /* 0x0000012000007945 */ /* 0x000fe20003800000 */
[----:B------:R-:W-:Y:S02]  /*61f0*/  FSETP.NEU.AND P2, PT, R49, RZ, PT ;  /* 0x000000ff3100720b */ /* 0x000fe40003f4d000 */
[----:B------:R-:W-:Y:S02]  /*6200*/  CS2R R58, SRZ ;  /* 0x00000000003a7805 */ /* 0x000fe4000001ff00 */
[----:B------:R-:W-:Y:S02]  /*6210*/  ISETP.NE.AND.EX P0, PT, RZ, UR39, PT, P0 ;  /* 0x00000027ff007c0c */ /* 0x000fe4000bf05300 */
[----:B------:R-:W-:Y:S02]  /*6220*/  CS2R R56, SRZ ;  /* 0x0000000000387805 */ /* 0x000fe4000001ff00 */
[----:B------:R-:W-:Y:S02]  /*6230*/  LOP3.LUT P1, RZ, R96, 0xff, RZ, 0xc0, !PT ;  /* 0x000000ff60ff7812 */ /* 0x000fe4000782c0ff */
[----:B------:R-:W-:Y:S02]  /*6240*/  CS2R R54, SRZ ;  /* 0x0000000000367805 */ /* 0x000fe4000001ff00 */
[----:B------:R-:W-:Y:S02]  /*6250*/  SEL R0, RZ, 0xffffffff, P2 ;  /* 0xffffffffff007807 */ /* 0x000fe40001000000 */
[----:B------:R-:W-:Y:S02]  /*6260*/  CS2R R52, SRZ ;  /* 0x0000000000347805 */ /* 0x000fe4000001ff00 */
[----:B------:R-:W-:Y:S04]  /*6270*/  SEL R3, RZ, 0xffffffff, P0 ;  /* 0xffffffffff037807 */ /* 0x000fe80000000000 */
[----:B------:R-:W-:Y:S04]  /*6280*/  @P3 SEL R0, R3, R0, !P1 ;  /* 0x0000000003003207 */ /* 0x000fe80004800000 */
[----:B------:R-:W-:Y:S04]  /*6290*/  LOP3.LUT R0, R0, 0x1, RZ, 0xc0, !PT ;  /* 0x0000000100007812 */ /* 0x000fe800078ec0ff */
[----:B------:R-:W-:Y:S01]  /*62a0*/  ISETP.NE.U32.AND P0, PT, R0, 0x1, PT ;  /* 0x000000010000780c */ /* 0x000fe20003f05070 */
[----:B------:R-:W-:Y:S01]  /*62b0*/  @!UPT UIADD3 URZ, UPT, UPT, URZ, URZ, URZ ;  /* 0x000000fffffff290 */ /* 0x000fe2000fffe0ff */
[----:B------:R-:W-:Y:S11]  /*62c0*/  @!P5 BRA `(.L_x_111) ;  /* 0x00000000000cd947 */ /* 0x000ff60003800000 */
[----:B------:R-:W-:Y:S04]  /*62d0*/  SHF.L.U32 R3, R106, 0x1f, RZ ;  /* 0x0000001f6a037819 */ /* 0x000fe800000006ff */
[----:B------:R-:W1:Y:S02]  /*62e0*/  SYNCS.PHASECHK.TRANS64.TRYWAIT P1, [UR43+0x1b0], R3 ;  /* 0x0001b003ff0075a7 */ /* 0x000e64000802112b */
[----:B-1----:R-:W-:Y:S05]  /*62f0*/  @!P1 BRA `(.L_x_112) ;  /* 0x0000001c007c9947 */ /* 0x002fea0003800000 */
.L_x_111:
[----:B------:R-:W-:Y:S05]  /*6300*/  BSYNC B0 ;  /* 0x0000000000007941 */ /* 0x000fea0003800000 */
.L_x_110:
[----:B------:R2:W1:Y:S01]  /*6310*/  @P0 LDS.128 R56, [R103+UR43+0x400] ;  /* 0x0004002b67380984 */ /* 0x0004620008000c00 */
[----:B------:R-:W-:Y:S01]  /*6320*/  UIADD3 UR4, UPT, UPT, UR43, 0x1b8, URZ ;  /* 0x000001b82b047890 */ /* 0x000fe2000fffe0ff */
[----:B------:R-:W-:Y:S02]  /*6330*/  LOP3.LUT R106, R106, 0x1, RZ, 0x3c, !PT ;  /* 0x000000016a6a7812 */ /* 0x000fe400078e3cff */
[----:B------:R2:W1:Y:S01]  /*6340*/  @P0 LDS.128 R52, [R102+0x10] ;  /* 0x0000100066340984 */ /* 0x0004620000000c00 */
[----:B------:R-:W-:Y:S01]  /*6350*/  UPRMT UR4, UR37, 0x654, UR4 ;  /* 0x0000065425047896 */ /* 0x000fe20008000004 */
[----:B------:R-:W-:Y:S01]  /*6360*/  @!PT LDS RZ, [RZ] ;  /* 0x00000000fffff984 */ /* 0x000fe20000000800 */
[----:B------:R-:W-:Y:S01]  /*6370*/  @!PT LDS RZ, [RZ] ;  /* 0x00000000fffff984 */ /* 0x000fe20000000800 */
[----:B------:R-:W-:Y:S01]  /*6380*/  @!PT LDS RZ, [RZ] ;  /* 0x00000000fffff984 */ /* 0x000fe20000000800 */
[----:B------:R-:W-:Y:S01]  /*6390*/  @!PT LDS RZ, [RZ] ;  /* 0x00000000fffff984 */ /* 0x000fe20000000800 */
[----:B------:R5:W-:Y:S06]  /*63a0*/  MEMBAR.ALL.CTA ;  /* 0x0000000000007992 */ /* 0x000bec0000008000 */
[----:B-----5:R-:W5:Y:S02]  /*63b0*/  FENCE.VIEW.ASYNC.S ;  /* 0x00000000000073c6 */ /* 0x020f640000000000 */
[----:B-----5:R-:W-:Y:S03]  /*63c0*/  SYNCS.ARRIVE.TRANS64.RED.A1T0 RZ, [UR4], RZ ;  /* 0x000000ffffff79a7 */ /* 0x020fe60008100404 */
.L_x_109:
[----:B------:R-:W-:Y:S05]  /*63d0*/  BSYNC B1 ;  /* 0x0000000000017941 */ /* 0x000fea0003800000 */
.L_x_108:
[----:B-1----:R-:W-:Y:S04]  /*63e0*/  SHF.R.U32.HI R3, RZ, 0x15, R32 ;  /* 0x00000015ff037819 */ /* 0x002fe80000011620 */
[----:B------:R-:W-:Y:S01]  /*63f0*/  LOP3.LUT P0, RZ, R3, 0x3, R104, 0x48, !PT ;  /* 0x0000000303ff7812 */ /* 0x000fe20007804868 */
[----:B------:R-:W-:Y:S01]  /*6400*/  @!UPT UIADD3 URZ, UPT, UPT, URZ, URZ, URZ ;  /* 0x000000fffffff290 */ /* 0x000fe2000fffe0ff */
[----:B----4-:R-:W-:Y:S11]  /*6410*/  @P4 BRA `(.L_x_113) ;  /* 0x0000000000084947 */ /* 0x010ff60003800000 */
[----:B------:R-:W1:Y:S02]  /*6420*/  SYNCS.PHASECHK.TRANS64.TRYWAIT P1, [R92+URZ+0x1f0], R7 ;  /* 0x0001f0075c0075a7 */ /* 0x000e6400080211ff */
[----:B-1----:R-:W-:Y:S05]  /*6430*/  @!P1 BRA `(.L_x_114) ;  /* 0x0000001c00449947 */ /* 0x002fea0003800000 */
.L_x_113:
[----:B------:R-:W-:Y:S05]  /*6440*/  @!P0 BRA `(.L_x_115) ;  /* 0x0000000000408947 */ /* 0x000fea0003800000 */
[----:B------:R-:W4:Y:S01]  /*6450*/  LDCU.64 UR8, c[0x4][0x70] ;  /* 0x01000e00ff0877ac */ /* 0x000f220008000a00 */
[----:B------:R-:W-:Y:S01]  /*6460*/  MOV R3, 0x0 ;  /* 0x0000000000037802 */ /* 0x000fe20000000f00 */
[----:B------:R-:W-:Y:S02]  /*6470*/  HFMA2 R12, -RZ, RZ, 0, 5.9604644775390625e-08 ;  /* 0x00000001ff0c7431 */ /* 0x000fe400000001ff */
[----:B------:R-:W-:Y:S02]  /*6480*/  IMAD.MOV.U32 R8, RZ, RZ, 0x192 ;  /* 0x00000192ff087424 */ /* 0x000fe400078e00ff */
[----:B------:R-:W-:Y:S01]  /*6490*/  IMAD.MOV.U32 R13, RZ, RZ, RZ ;  /* 0x000000ffff0d7224 */ /* 0x000fe200078e00ff */
[----:B------:R-:W1:Y:S01]  /*64a0*/  LDCU.64 UR6, c[0x4][0x78] ;  /* 0x01000f00ff0677ac */ /* 0x000e620008000a00 */
[----:B------:R-:W2:Y:S01]  /*64b0*/  LDC.64 R2, c[0x4][R3] ;  /* 0x0100000003027b82 */ /* 0x000ea20000000a00 */
[----:B------:R-:W5:Y:S01]  /*64c0*/  LDCU.64 UR4, c[0x4][0x10] ;  /* 0x01000200ff0477ac */ /* 0x000f620008000a00 */
[----:B----4-:R-:W-:Y:S01]  /*64d0*/  MOV R5, UR9 ;  /* 0x0000000900057c02 */ /* 0x010fe20008000f00 */
[----:B------:R-:W-:Y:S01]  /*64e0*/  IMAD.U32 R4, RZ, RZ, UR8 ;  /* 0x00000008ff047e24 */ /* 0x000fe2000f8e00ff */
[----:B-1----:R-:W-:Y:S01]  /*64f0*/  MOV R7, UR7 ;  /* 0x0000000700077c02 */ /* 0x002fe20008000f00 */
[----:B------:R-:W-:Y:S01]  /*6500*/  IMAD.U32 R6, RZ, RZ, UR6 ;  /* 0x00000006ff067e24 */ /* 0x000fe2000f8e00ff */
[----:B-----5:R-:W-:Y:S01]  /*6510*/  MOV R11, UR5 ;  /* 0x00000005000b7c02 */ /* 0x020fe20008000f00 */
[----:B------:R-:W-:Y:S02]  /*6520*/  IMAD.U32 R10, RZ, RZ, UR4 ;  /* 0x00000004ff0a7e24 */ /* 0x000fe4000f8e00ff */
[----:B------:R-:W-:Y:S07]  /*6530*/  LEPC R20, `(.L_x_115) ;  /* 0x000000001014794e */ /* 0x000fee0000000000 */
[----:B--23--:R-:W-:Y:S05]  /*6540*/  CALL.ABS.NOINC R2 ;  /* 0x0000000002007343 */ /* 0x00cfea0003c00000 */
.L_x_115:
[----:B------:R-:W-:Y:S01]  /*6550*/  LOP3.LUT P0, RZ, R101, 0x60, RZ, 0xc0, !PT ;  /* 0x0000006065ff7812 */ /* 0x000fe2000780c0ff */
[----:B------:R-:W-:Y:S05]  /*6560*/  WARPSYNC.ALL ;  /* 0x0000000000007948 */ /* 0x000fea0003800000 */
[----:B------:R-:W-:Y:S01]  /*6570*/  R2UR UR4, R32 ;  /* 0x00000000200472ca */ /* 0x000fe200000e0000 */
[----:B------:R-:W-:Y:S01]  /*6580*/  BSSY.RECONVERGENT B0, `(.L_x_116) ;  /* 0x00000a0000007945 */ /* 0x000fe20003800200 */
[-C--:B------:R-:W-:Y:S02]  /*6590*/  F2FP.F16.E4M3.UNPACK_B R50, R56.reuse ;  /* 0x00000038ff32723e */ /* 0x080fe400020006ff */
[----:B------:R-:W-:Y:S02]  /*65a0*/  F2FP.F16.E4M3.UNPACK_B R63, R56.H1 ;  /* 0x00000038ff3f723e */ /* 0x000fe400030006ff */
[-C--:B------:R-:W-:Y:S01]  /*65b0*/  F2FP.F16.E4M3.UNPACK_B R56, R57.reuse ;  /* 0x00000039ff38723e */ /* 0x080fe200020006ff */
[--C-:B------:R-:W-:Y:S01]  /*65c0*/  HADD2.F32 R48, -RZ, R50.reuse.H0_H0 ;  /* 0x20000032ff307230 */ /* 0x100fe20000004100 */
[----:B------:R-:W-:Y:S01]  /*65d0*/  F2FP.F16.E4M3.UNPACK_B R57, R57.H1 ;  /* 0x00000039ff39723e */ /* 0x000fe200030006ff */
[----:B------:R-:W-:Y:S01]  /*65e0*/  HADD2.F32 R50, -RZ, R50.H1_H1 ;  /* 0x30000032ff327230 */ /* 0x000fe20000004100 */
[-C--:B------:R-:W-:Y:S01]  /*65f0*/  F2FP.F16.E4M3.UNPACK_B R66, R52.reuse ;  /* 0x00000034ff42723e */ /* 0x080fe200020006ff */
[--C-:B------:R-:W-:Y:S01]  /*6600*/  HADD2.F32 R51, -RZ, R63.reuse.H0_H0 ;  /* 0x2000003fff337230 */ /* 0x100fe20000004100 */
[----:B------:R-:W-:Y:S01]  /*6610*/  F2FP.F16.E4M3.UNPACK_B R68, R52.H1 ;  /* 0x00000034ff44723e */ /* 0x000fe200030006ff */
[----:B-1----:R-:W-:Y:S01]  /*6620*/  LDTM.16dp32bit_t0_t15.x32 R4, tmem[UR4] ;  /* 0x00000004000479ee */ /* 0x002fe20008a80000 */
[----:B------:R-:W3:Y:S01]  /*6630*/  LDTM.16dp32bit_t16_t31.x32 R4, tmem[UR4+0x20] ;  /* 0x00002004000479ee */ /* 0x000ee20008aa0000 */
[----:B------:R-:W-:Y:S01]  /*6640*/  NOP ;  /* 0x0000000000007918 */ /* 0x000fe20000000000 */
[----:B------:R-:W-:Y:S01]  /*6650*/  R2UR UR5, R92 ;  /* 0x000000005c0572ca */ /* 0x000fe200000e0000 */
[--C-:B------:R-:W-:Y:S01]  /*6660*/  HADD2.F32 R65, -RZ, R66.reuse.H0_H0 ;  /* 0x20000042ff417230 */ /* 0x100fe20000004100 */
[----:B------:R-:W-:Y:S01]  /*6670*/  F2FP.F16.E4M3.UNPACK_B R61, R58 ;  /* 0x0000003aff3d723e */ /* 0x000fe200020006ff */
[----:B------:R-:W-:Y:S01]  /*6680*/  HADD2.F32 R67, -RZ, R66.H1_H1 ;  /* 0x30000042ff437230 */ /* 0x000fe20000004100 */
[-C--:B------:R-:W-:Y:S01]  /*6690*/  F2FP.F16.E4M3.UNPACK_B R70, R53.reuse ;  /* 0x00000035ff46723e */ /* 0x080fe200020006ff */
[----:B------:R-:W-:Y:S01]  /*66a0*/  HADD2.F32 R52, -RZ, R63.H1_H1 ;  /* 0x3000003fff347230 */ /* 0x000fe20000004100 */
[----:B------:R-:W-:Y:S01]  /*66b0*/  F2FP.F16.E4M3.UNPACK_B R72, R53.H1 ;  /* 0x00000035ff48723e */ /* 0x000fe200030006ff */
[----:B------:R-:W-:Y:S01]  /*66c0*/  HADD2.F32 R53, -RZ, R56.H0_H0 ;  /* 0x20000038ff357230 */ /* 0x000fe20000004100 */
[-C--:B------:R-:W-:Y:S01]  /*66d0*/  F2FP.F16.E4M3.UNPACK_B R74, R54.reuse ;  /* 0x00000036ff4a723e */ /* 0x080fe200020006ff */
[----:B------:R-:W-:Y:S01]  /*66e0*/  HADD2.F32 R69, -RZ, R70.H0_H0 ;  /* 0x20000046ff457230 */ /* 0x000fe20000004100 */
[----:B------:R-:W-:Y:S01]  /*66f0*/  F2FP.F16.E4M3.UNPACK_B R76, R54.H1 ;  /* 0x00000036ff4c723e */ /* 0x000fe200030006ff */
[----:B------:R-:W-:Y:S01]  /*6700*/  HADD2.F32 R54, -RZ, R56.H1_H1 ;  /* 0x30000038ff367230 */ /* 0x000fe20000004100 */
[----:B------:R-:W-:Y:S01]  /*6710*/  F2FP.F16.E4M3.UNPACK_B R60, R58.H1 ;  /* 0x0000003aff3c723e */ /* 0x000fe200030006ff */
[----:B------:R-:W-:Y:S01]  /*6720*/  UIADD3 UR5, UPT, UPT, UR5, 0x210, URZ ;  /* 0x0000021005057890 */ /* 0x000fe2000fffe0ff */
[----:B------:R-:W-:Y:S01]  /*6730*/  HADD2.F32 R58, -RZ, R61.H1_H1 ;  /* 0x3000003dff3a7230 */ /* 0x000fe20000004100 */
[----:B------:R-:W-:Y:S01]  /*6740*/  F2FP.F16.E4M3.UNPACK_B R77, R55 ;  /* 0x00000037ff4d723e */ /* 0x000fe200020006ff */
[----:B------:R-:W-:Y:S01]  /*6750*/  HADD2.F32 R70, -RZ, R70.H1_H1 ;  /* 0x30000046ff467230 */ /* 0x000fe20000004100 */
[----:B------:R-:W-:Y:S01]  /*6760*/  UPRMT UR5, UR37, 0x654, UR5 ;  /* 0x0000065425057896 */ /* 0x000fe20008000005 */
[--C-:B------:R-:W-:Y:S01]  /*6770*/  HADD2.F32 R73, -RZ, R74.reuse.H0_H0 ;  /* 0x2000004aff497230 */ /* 0x100fe20000004100 */
[----:B------:R-:W-:Y:S01]  /*6780*/  F2FP.F16.E4M3.UNPACK_B R62, R59 ;  /* 0x0000003bff3e723e */ /* 0x000fe200020006ff */
[----:B------:R-:W-:Y:S01]  /*6790*/  HADD2.F32 R74, -RZ, R74.H1_H1 ;  /* 0x3000004aff4a7230 */ /* 0x000fe20000004100 */
[----:B------:R-:W-:Y:S01]  /*67a0*/  F2FP.F16.E4M3.UNPACK_B R78, R55.H1 ;  /* 0x00000037ff4e723e */ /* 0x000fe200030006ff */
[C---:B---3--:R-:W-:Y:S01]  /*67b0*/  FMUL R4, R47.reuse, R4 ;  /* 0x000000042f047220 */ /* 0x048fe20000400000 */
[C---:B------:R-:W-:Y:S01]  /*67c0*/  FMUL R5, R47.reuse, R5 ;  /* 0x000000052f057220 */ /* 0x040fe20000400000 */
[C---:B------:R-:W-:Y:S01]  /*67d0*/  FMUL R8, R47.reuse, R8 ;  /* 0x000000082f087220 */ /* 0x040fe20000400000 */
[----:B------:R-:W-:Y:S01]  /*67e0*/  FMUL R9, R47, R9 ;  /* 0x000000092f097220 */ /* 0x000fe20000400000 */
[----:B------:R-:W-:Y:S01]  /*67f0*/  SYNCS.ARRIVE.TRANS64.RED.A1T0 RZ, [UR5], RZ ;  /* 0x000000ffffff79a7 */ /* 0x000fe20008100405 */
[C---:B------:R-:W-:Y:S01]  /*6800*/  FFMA R4, R49.reuse, R48, R4 ;  /* 0x0000003031047223 */ /* 0x040fe20000000004 */
[----:B------:R-:W-:Y:S01]  /*6810*/  FFMA R5, R49, R50, R5 ;  /* 0x0000003231057223 */ /* 0x000fe20000000005 */
[C---:B------:R-:W-:Y:S01]  /*6820*/  FMUL R12, R47.reuse, R12 ;  /* 0x0000000c2f0c7220 */ /* 0x040fe20000400000 */
        /* <DEDUP_REMOVED lines=9> */
[----:B------:R-:W-:Y:S02]  /*68c0*/  HADD2.F32 R48, -RZ, R77.H1_H1 ;  /* 0x3000004dff307230 */ /* 0x000fe40000004100 */
[C---:B------:R-:W-:Y:S01]  /*68d0*/  FMUL R28, R47.reuse, R32 ;  /* 0x000000202f1c7220 */ /* 0x040fe20000400000 */
[C---:B------:R-:W-:Y:S01]  /*68e0*/  FMUL R29, R47.reuse, R33 ;  /* 0x000000212f1d7220 */ /* 0x040fe20000400000 */
[C---:B------:R-:W-:Y:S01]  /*68f0*/  FMUL R6, R47.reuse, R6 ;  /* 0x000000062f067220 */ /* 0x040fe20000400000 */
[C---:B------:R-:W-:Y:S01]  /*6900*/  FMUL R7, R47.reuse, R7 ;  /* 0x000000072f077220 */ /* 0x040fe20000400000 */
[--C-:B------:R-:W-:Y:S02]  /*6910*/  HADD2.F32 R55, -RZ, R57.reuse.H0_H0 ;  /* 0x20000039ff377230 */ /* 0x100fe40000004100 */
[----:B------:R-:W-:Y:S01]  /*6920*/  FMUL R10, R47, R10 ;  /* 0x0000000a2f0a7220 */ /* 0x000fe20000400000 */
[C---:B------:R-:W-:Y:S01]  /*6930*/  FFMA R6, R49.reuse, R51, R6 ;  /* 0x0000003331067223 */ /* 0x040fe20000000006 */
[----:B------:R-:W-:Y:S02]  /*6940*/  HADD2.F32 R56, -RZ, R57.H1_H1 ;  /* 0x30000039ff387230 */ /* 0x000fe40000004100 */
[C---:B------:R-:W-:Y:S01]  /*6950*/  FFMA R7, R49.reuse, R52, R7 ;  /* 0x0000003431077223 */ /* 0x040fe20000000007 */
[C---:B------:R-:W-:Y:S01]  /*6960*/  FFMA R8, R49.reuse, R53, R8 ;  /* 0x0000003531087223 */ /* 0x040fe20000000008 */
[C---:B------:R-:W-:Y:S01]  /*6970*/  FFMA R9, R49.reuse, R54, R9 ;  /* 0x0000003631097223 */ /* 0x040fe20000000009 */
[----:B------:R-:W-:Y:S02]  /*6980*/  HADD2.F32 R57, -RZ, R61.H0_H0 ;  /* 0x2000003dff397230 */ /* 0x000fe40000004100 */
[----:B------:R-:W-:Y:S01]  /*6990*/  FFMA R10, R49, R55, R10 ;  /* 0x00000037310a7223 */ /* 0x000fe2000000000a */
[----:B------:R-:W-:Y:S01]  /*69a0*/  F2FP.SATFINITE.E4M3.F32.PACK_AB_MERGE_C R92, R7, R6, RZ ;  /* 0x00000006075c723e */ /* 0x000fe200048070ff */
[----:B------:R-:W-:Y:S02]  /*69b0*/  HADD2.F32 R61, -RZ, R62.H0_H0 ;  /* 0x2000003eff3d7230 */ /* 0x000fe40000004100 */
[----:B------:R-:W-:Y:S01]  /*69c0*/  FMUL R11, R47, R11 ;  /* 0x0000000b2f0b7220 */ /* 0x000fe20000400000 */
[----:B------:R-:W-:Y:S01]  /*69d0*/  F2FP.F16.E4M3.UNPACK_B R64, R59.H1 ;  /* 0x0000003bff40723e */ /* 0x000fe200030006ff */
[----:B------:R-:W-:Y:S01]  /*69e0*/  HADD2.F32 R59, -RZ, R60.H0_H0 ;  /* 0x2000003cff3b7230 */ /* 0x000fe20000004100 */
[----:B------:R-:W-:Y:S01]  /*69f0*/  F2FP.SATFINITE.E4M3.F32.PACK_AB_MERGE_C R92, R5, R4, R92 ;  /* 0x00000004055c723e */ /* 0x000fe2000480705c */
[C---:B------:R-:W-:Y:S01]  /*6a00*/  FFMA R11, R49.reuse, R56, R11 ;  /* 0x00000038310b7223 */ /* 0x040fe2000000000b */
[C---:B------:R-:W-:Y:S01]  /*6a10*/  FFMA R12, R49.reuse, R57, R12 ;  /* 0x00000039310c7223 */ /* 0x040fe2000000000c */
[----:B------:R-:W-:Y:S01]  /*6a20*/  FFMA R13, R49, R58, R13 ;  /* 0x0000003a310d7223 */ /* 0x000fe2000000000d */
[----:B------:R-:W-:Y:S02]  /*6a30*/  HADD2.F32 R62, -RZ, R62.H1_H1 ;  /* 0x3000003eff3e7230 */ /* 0x000fe40000004100 */
[----:B------:R-:W-:Y:S01]  /*6a40*/  FMUL R14, R47, R14 ;  /* 0x0000000e2f0e7220 */ /* 0x000fe20000400000 */
[----:B------:R-:W-:Y:S01]  /*6a50*/  HADD2.F32 R60, -RZ, R60.H1_H1 ;  /* 0x3000003cff3c7230 */ /* 0x000fe20000004100 */
[----:B------:R-:W-:Y:S01]  /*6a60*/  F2FP.SATFINITE.E4M3.F32.PACK_AB_MERGE_C R93, R11, R10, RZ ;  /* 0x0000000a0b5d723e */ /* 0x000fe200048070ff */
[----:B------:R-:W-:Y:S02]  /*6a70*/  HADD2.F32 R51, -RZ, R77.H0_H0 ;  /* 0x2000004dff337230 */ /* 0x000fe40000004100 */
[----:B------:R-:W-:Y:S01]  /*6a80*/  FFMA R14, R49, R59, R14 ;  /* 0x0000003b310e7223 */ /* 0x000fe2000000000e */
[----:B------:R-:W-:Y:S01]  /*6a90*/  FMUL R15, R47, R15 ;  /* 0x0000000f2f0f7220 */ /* 0x000fe20000400000 */
[--C-:B------:R-:W-:Y:S01]  /*6aa0*/  HADD2.F32 R63, -RZ, R64.reuse.H0_H0 ;  /* 0x20000040ff3f7230 */ /* 0x100fe20000004100 */
[----:B------:R-:W-:Y:S01]  /*6ab0*/  F2FP.SATFINITE.E4M3.F32.PACK_AB_MERGE_C R93, R9, R8, R93 ;  /* 0x00000008095d723e */ /* 0x000fe2000480705d */
[----:B------:R-:W-:Y:S02]  /*6ac0*/  HADD2.F32 R64, -RZ, R64.H1_H1 ;  /* 0x30000040ff407230 */ /* 0x000fe40000004100 */
[C---:B------:R-:W-:Y:S01]  /*6ad0*/  FFMA R15, R49.reuse, R60, R15 ;  /* 0x0000003c310f7223 */ /* 0x040fe2000000000f */
[C---:B------:R-:W-:Y:S01]  /*6ae0*/  FFMA R16, R49.reuse, R61, R16 ;  /* 0x0000003d31107223 */ /* 0x040fe20000000010 */
[----:B------:R-:W-:Y:S01]  /*6af0*/  FFMA R17, R49, R62, R17 ;  /* 0x0000003e31117223 */ /* 0x000fe20000000011 */
[C---:B------:R-:W-:Y:S01]  /*6b00*/  FMUL R18, R47.reuse, R18 ;  /* 0x000000122f127220 */ /* 0x040fe20000400000 */
[C---:B------:R-:W-:Y:S01]  /*6b10*/  FMUL R19, R47.reuse, R19 ;  /* 0x000000132f137220 */ /* 0x040fe20000400000 */
[--C-:B------:R-:W-:Y:S02]  /*6b20*/  HADD2.F32 R66, -RZ, R68.reuse.H0_H0 ;  /* 0x20000044ff427230 */ /* 0x100fe40000004100 */
[----:B------:R-:W-:Y:S01]  /*6b30*/  FMUL R3, R47, R22 ;  /* 0x000000162f037220 */ /* 0x000fe20000400000 */
[C---:B------:R-:W-:Y:S01]  /*6b40*/  FFMA R18, R49.reuse, R63, R18 ;  /* 0x0000003f31127223 */ /* 0x040fe20000000012 */
[----:B------:R-:W-:Y:S02]  /*6b50*/  HADD2.F32 R68, -RZ, R68.H1_H1 ;  /* 0x30000044ff447230 */ /* 0x000fe40000004100 */
[----:B------:R-:W-:Y:S01]  /*6b60*/  FFMA R19, R49, R64, R19 ;  /* 0x0000004031137223 */ /* 0x000fe20000000013 */
[----:B------:R-:W-:Y:S01]  /*6b70*/  FMUL R23, R47, R23 ;  /* 0x000000172f177220 */ /* 0x000fe20000400000 */
[C---:B------:R-:W-:Y:S01]  /*6b80*/  FFMA R0, R49.reuse, R65, R0 ;  /* 0x0000004131007223 */ /* 0x040fe20000000000 */
[C---:B------:R-:W-:Y:S01]  /*6b90*/  FFMA R2, R49.reuse, R67, R2 ;  /* 0x0000004331027223 */ /* 0x040fe20000000002 */
[--C-:B------:R-:W-:Y:S02]  /*6ba0*/  HADD2.F32 R71, -RZ, R72.reuse.H0_H0 ;  /* 0x20000048ff477230 */ /* 0x100fe40000004100 */
[----:B------:R-:W-:Y:S01]  /*6bb0*/  FFMA R3, R49, R66, R3 ;  /* 0x0000004231037223 */ /* 0x000fe20000000003 */
[----:B------:R-:W-:Y:S02]  /*6bc0*/  HADD2.F32 R72, -RZ, R72.H1_H1 ;  /* 0x30000048ff487230 */ /* 0x000fe40000004100 */
[----:B------:R-:W-:Y:S01]  /*6bd0*/  FMUL R22, R47, R26 ;  /* 0x0000001a2f167220 */ /* 0x000fe20000400000 */
        /* <DEDUP_REMOVED lines=18> */
[----:B------:R-:W-:Y:S01]  /*6d00*/  F2FP.SATFINITE.E4M3.F32.PACK_AB_MERGE_C R94, R15, R14, RZ ;  /* 0x0000000e0f5e723e */ /* 0x000fe200048070ff */
[----:B------:R-:W-:Y:S01]  /*6d10*/  FFMA R28, R49, R51, R28 ;  /* 0x00000033311c7223 */ /* 0x000fe2000000001c */
[----:B------:R-:W-:Y:S01]  /*6d20*/  F2FP.SATFINITE.E4M3.F32.PACK_AB_MERGE_C R95, R19, R18, RZ ;  /* 0x00000012135f723e */ /* 0x000fe200048070ff */
[C---:B------:R-:W-:Y:S01]  /*6d30*/  FFMA R29, R49.reuse, R48, R29 ;  /* 0x00000030311d7223 */ /* 0x040fe2000000001d */
[C---:B------:R-:W-:Y:S01]  /*6d40*/  FFMA R30, R49.reuse, R77, R30 ;  /* 0x0000004d311e7223 */ /* 0x040fe2000000001e */
[----:B------:R-:W-:Y:S01]  /*6d50*/  FFMA R35, R49, R50, R35 ;  /* 0x0000003231237223 */ /* 0x000fe20000000023 */
[----:B------:R-:W-:Y:S02]  /*6d60*/  F2FP.SATFINITE.E4M3.F32.PACK_AB_MERGE_C R94, R13, R12, R94 ;  /* 0x0000000c0d5e723e */ /* 0x000fe4000480705e */
[----:B------:R-:W-:Y:S02]  /*6d70*/  F2FP.SATFINITE.E4M3.F32.PACK_AB_MERGE_C R95, R17, R16, R95 ;  /* 0x00000010115f723e */ /* 0x000fe4000480705f */
[----:B------:R-:W-:Y:S02]  /*6d80*/  F2FP.SATFINITE.E4M3.F32.PACK_AB_MERGE_C R113, R23, R3, RZ ;  /* 0x000000031771723e */ /* 0x000fe400048070ff */
[----:B------:R-:W-:Y:S01]  /*6d90*/  F2FP.SATFINITE.E4M3.F32.PACK_AB_MERGE_C R114, R27, R22, RZ ;  /* 0x000000161b72723e */ /* 0x000fe200048070ff */
[----:B------:R1:W-:Y:S01]  /*6da0*/  STS.128 [R103+UR43+0x1400], R92 ;  /* 0x0014005c67007988 */ /* 0x0003e20008000c2b */
[----:B------:R-:W-:Y:S02]  /*6db0*/  F2FP.SATFINITE.E4M3.F32.PACK_AB_MERGE_C R116, R31, R26, RZ ;  /* 0x0000001a1f74723e */ /* 0x000fe400048070ff */
[----:B------:R-:W-:Y:S02]  /*6dc0*/  F2FP.SATFINITE.E4M3.F32.PACK_AB_MERGE_C R117, R35, R30, RZ ;  /* 0x0000001e2375723e */ /* 0x000fe400048070ff */
[----:B------:R-:W-:Y:S02]  /*6dd0*/  F2FP.SATFINITE.E4M3.F32.PACK_AB_MERGE_C R112, R2, R0, R113 ;  /* 0x000000000270723e */ /* 0x000fe40004807071 */
[----:B------:R-:W-:Y:S02]  /*6de0*/  F2FP.SATFINITE.E4M3.F32.PACK_AB_MERGE_C R113, R21, R20, R114 ;  /* 0x000000141571723e */ /* 0x000fe40004807072 */
[----:B------:R-:W-:Y:S02]  /*6df0*/  F2FP.SATFINITE.E4M3.F32.PACK_AB_MERGE_C R114, R25, R24, R116 ;  /* 0x000000181972723e */ /* 0x000fe40004807074 */
[----:B------:R-:W-:Y:S02]  /*6e00*/  F2FP.SATFINITE.E4M3.F32.PACK_AB_MERGE_C R115, R29, R28, R117 ;  /* 0x0000001c1d73723e */ /* 0x000fe40004807075 */
[----:B------:R-:W-:Y:S03]  /*6e10*/  IADD3 R116, PT, PT, R44, 0x1, RZ ;  /* 0x000000012c747810 */ /* 0x000fe60007ffe0ff */
[----:B------:R1:W-:Y:S01]  /*6e20*/  STS.128 [R102+0x1010], R112 ;  /* 0x0010107066007388 */ /* 0x0003e20000000c00 */
[----:B------:R-:W-:Y:S01]  /*6e30*/  @!PT LDS RZ, [RZ] ;  /* 0x00000000fffff984 */ /* 0x000fe20000000800 */
[----:B------:R-:W-:Y:S01]  /*6e40*/  @!PT LDS RZ, [RZ] ;  /* 0x00000000fffff984 */ /* 0x000fe20000000800 */
[----:B------:R-:W-:Y:S01]  /*6e50*/  @!PT LDS RZ, [RZ] ;  /* 0x00000000fffff984 */ /* 0x000fe20000000800 */
[----:B------:R-:W-:Y:S01]  /*6e60*/  @!PT LDS RZ, [RZ] ;  /* 0x00000000fffff984 */ /* 0x000fe20000000800 */
[----:B------:R3:W-:Y:S07]  /*6e70*/  MEMBAR.ALL.CTA ;  /* 0x0000000000007992 */ /* 0x0007ee0000008000 */
[----:B---3--:R-:W3:Y:S02]  /*6e80*/  FENCE.VIEW.ASYNC.S ;  /* 0x00000000000073c6 */ /* 0x008ee40000000000 */
[----:B---3--:R-:W-:Y:S06]  /*6e90*/  BAR.SYNC.DEFER_BLOCKING 0x1, 0x80 ;  /* 0x0042000000007b1d */ /* 0x008fec0000010000 */
[----:B------:R-:W-:Y:S05]  /*6ea0*/  @P0 BRA `(.L_x_117) ;  /* 0x0000000000340947 */ /* 0x000fea0003800000 */
[----:B------:R-:W-:Y:S01]  /*6eb0*/  UIADD3 UR12, UPT, UPT, UR43, 0x1400, URZ ;  /* 0x000014002b0c7890 */ /* 0x000fe2000fffe0ff */
[----:B------:R-:W-:Y:S01]  /*6ec0*/  R2UR UR9, R91 ;  /* 0x000000005b0972ca */ /* 0x000fe200000e0000 */
[----:B------:R-:W-:Y:S01]  /*6ed0*/  UIADD3 UR10, UP0, UPT, UR46, 0x680, URZ ;  /* 0x000006802e0a7890 */ /* 0x000fe2000ff1e0ff */
[----:B------:R-:W-:Y:S01]  /*6ee0*/  R2UR UR8, R97 ;  /* 0x00000000610872ca */ /* 0x000fe200000e0000 */
[----:B------:R-:W-:Y:S02]  /*6ef0*/  UMOV UR7, UR36 ;  /* 0x0000002400077c82 */ /* 0x000fe40008000000 */
[----:B------:R-:W-:Y:S01]  /*6f00*/  IMAD.U32 R109, RZ, RZ, UR12 ;  /* 0x0000000cff6d7e24 */ /* 0x000fe2000f8e00ff */
[----:B------:R-:W-:Y:S04]  /*6f10*/  UIADD3.X UR11, UPT, UPT, URZ, UR47, URZ, UP0, !UPT ;  /* 0x0000002fff0b7290 */ /* 0x000fe800087fe4ff */
[----:B------:R-:W-:Y:S03]  /*6f20*/  R2UR UR4, R109 ;  /* 0x000000006d0472ca */ /* 0x000fe600000e0000 */
[----:B------:R-:W-:Y:S02]  /*6f30*/  USHF.L.U32 UR5, UR9, 0x6, URZ ;  /* 0x0000000609057899 */ /* 0x000fe400080006ff */
[----:B------:R-:W-:Y:S09]  /*6f40*/  USHF.L.U32 UR6, UR8, 0x6, URZ ;  /* 0x0000000608067899 */ /* 0x000ff200080006ff */
[----:B------:R3:W-:Y:S01]  /*6f50*/  UTMASTG.3D [UR4], [UR10] ;  /* 0x000000040a0073b5 */ /* 0x0007e20008010000 */
[----:B------:R0:W-:Y:S01]  /*6f60*/  UTMACMDFLUSH ;  /* 0x00000000000079b7 */ /* 0x0001e20000000000 */
[----:B---3--:R-:W-:Y:S04]  /*6f70*/  DEPBAR.LE SB0, 0x0 ;  /* 0x000080000000791a */ /* 0x008fe80000000000 */
.L_x_117:
[----:B------:R-:W-:Y:S05]  /*6f80*/  BSYNC.RECONVERGENT B0 ;  /* 0x0000000000007941 */ /* 0x000fea0003800200 */
.L_x_116:
[----:B------:R-:W-:Y:S01]  /*6f90*/  BAR.SYNC.DEFER_BLOCKING 0x1, 0x80 ;  /* 0x0042000000007b1d */ /* 0x000fe20000010000 */
[----:B------:R-:W-:Y:S01]  /*6fa0*/  ISETP.NE.AND P2, PT, R110, RZ, PT ;  /* 0x000000ff6e00720c */ /* 0x000fe20003f45270 */
[----:B------:R-:W-:Y:S01]  /*6fb0*/  IMAD.IADD R91, R43, 0x1, R79 ;  /* 0x000000012b5b7824 */ /* 0x000fe200078e024f */
[----:B------:R-:W-:Y:S01]  /*6fc0*/  ISETP.NE.AND P0, PT, R111, 0x2, PT ;  /* 0x000000026f00780c */ /* 0x000fe20003f05270 */
[----:B------:R-:W-:Y:S01]  /*6fd0*/  IMAD.IADD R97, R45, 0x1, R90 ;  /* 0x000000012d617824 */ /* 0x000fe200078e025a */
[----:B------:R-:W-:Y:S02]  /*6fe0*/  ISETP.NE.AND P1, PT, R116, 0x4, PT ;  /* 0x000000047400780c */ /* 0x000fe40003f25270 */
[----:B------:R-:W-:Y:S02]  /*6ff0*/  SEL R0, RZ, 0x1, P0 ;  /* 0x00000001ff007807 */ /* 0x000fe40000000000 */
[----:B------:R-:W-:Y:S02]  /*7000*/  SEL R3, RZ, 0x1, P1 ;  /* 0x00000001ff037807 */ /* 0x000fe40000800000 */
[----:B------:R-:W-:Y:S02]  /*7010*/  LOP3.LUT R107, R107, R0, RZ, 0x3c, !PT ;  /* 0x000000006b6b7212 */ /* 0x000fe400078e3cff */
[----:B------:R-:W-:Y:S02]  /*7020*/  LOP3.LUT R108, R108, R3, RZ, 0x3c, !PT ;  /* 0x000000036c6c7212 */ /* 0x000fe400078e3cff */
[----:B------:R-:W-:Y:S02]  /*7030*/  @P2 R2UR UR36, R105 ;  /* 0x00000000692422ca */ /* 0x000fe400000e0000 */
[----:B------:R-:W-:Y:S02]  /*7040*/  SEL R111, R111, RZ, P0 ;  /* 0x000000ff6f6f7207 */ /* 0x000fe40000000000 */
[----:B------:R-:W-:Y:S01]  /*7050*/  SEL R44, R116, RZ, P1 ;  /* 0x000000ff742c7207 */ /* 0x000fe20000800000 */
[----:B------:R-:W-:Y:S10]  /*7060*/  @P2 BRA `(.L_x_118) ;  /* 0xffffffe400842947 */ /* 0x000ff4000383ffff */
[----:B------:R-:W-:Y:S05]  /*7070*/  EXIT ;  /* 0x000000000000794d */ /* 0x000fea0003800000 */
.L_x_20:
[----:B--2---:R2:W1:Y:S02]  /*7080*/  SYNCS.PHASECHK.TRANS64.TRYWAIT P0, [R3+URZ+0x240], R2 ;  /* 0x00024002030075a7 */ /* 0x00446400080011ff */
[----:B-1----:R-:W-:Y:S05]  /*7090*/  @!P0 NANOSLEEP.SYNCS 0x989680 ;  /* 0x009896800000895d */ /* 0x002fea0003900000 */
[----:B------:R-:W1:Y:S02]  /*70a0*/  @!P0 SYNCS.PHASECHK.TRANS64 P0, [R3+URZ+0x240], R2 ;  /* 0x00024002030085a7 */ /* 0x000e6400080010ff */
[----:B-1----:R-:W-:Y:S05]  /*70b0*/  @!P0 BRA `(.L_x_20) ;  /* 0xfffffffc00f08947 */ /* 0x002fea000383ffff */
[----:B------:R-:W-:Y:S05]  /*70c0*/  BRA `(.L_x_119) ;  /* 0xffffffa400f07947 */ /* 0x000fea000383ffff */
.L_x_23:
[----:B-1----:R-:W-:-:S07]  /*70d0*/  MOV R2, UR33 ;  /* 0x0000002100027c02 */ /* 0x002fce0008000f00 */
.L_x_120:
[----:B-1----:R1:W2:Y:S02]  /*70e0*/  SYNCS.PHASECHK.TRANS64.TRYWAIT P0, [R2+URZ+0xd8], R5 ;  /* 0x0000d805020075a7 */ /* 0x0022a400080011ff */
[----:B--2---:R-:W-:Y:S05]  /*70f0*/  @!P0 NANOSLEEP.SYNCS 0x989680 ;  /* 0x009896800000895d */ /* 0x004fea0003900000 */
[----:B------:R-:W2:Y:S02]  /*7100*/  @!P0 SYNCS.PHASECHK.TRANS64 P0, [R2+URZ+0xd8], R5 ;  /* 0x0000d805020085a7 */ /* 0x000ea400080010ff */
[----:B--2---:R-:W-:Y:S05]  /*7110*/  @!P0 BRA `(.L_x_120) ;  /* 0xfffffffc00f08947 */ /* 0x004fea000383ffff */
[----:B------:R-:W-:Y:S05]  /*7120*/  BRA `(.L_x_22) ;  /* 0xffffffa800407947 */ /* 0x000fea000383ffff */
.L_x_29:
[----:B-1----:R-:W-:-:S07]  /*7130*/  MOV R2, UR17 ;  /* 0x0000001100027c02 */ /* 0x002fce0008000f00 */
.L_x_121:
[----:B-1----:R1:W2:Y:S02]  /*7140*/  SYNCS.PHASECHK.TRANS64.TRYWAIT P0, [R2+URZ+0xd8], R5 ;  /* 0x0000d805020075a7 */ /* 0x0022a400080011ff */
[----:B--2---:R-:W-:Y:S05]  /*7150*/  @!P0 NANOSLEEP.SYNCS 0x989680 ;  /* 0x009896800000895d */ /* 0x004fea0003900000 */
[----:B------:R-:W2:Y:S02]  /*7160*/  @!P0 SYNCS.PHASECHK.TRANS64 P0, [R2+URZ+0xd8], R5 ;  /* 0x0000d805020085a7 */ /* 0x000ea400080010ff */
[----:B--2---:R-:W-:Y:S05]  /*7170*/  @!P0 BRA `(.L_x_121) ;  /* 0xfffffffc00f08947 */ /* 0x004fea000383ffff */
[----:B------:R-:W-:Y:S05]  /*7180*/  BRA `(.L_x_28) ;  /* 0xffffffa800e47947 */ /* 0x000fea000383ffff */
.L_x_33:
[----:B-1----:R1:W2:Y:S02]  /*7190*/  SYNCS.PHASECHK.TRANS64.TRYWAIT P0, [R2+URZ+0x1d0], R3 ;  /* 0x0001d003020075a7 */ /* 0x0022a400080011ff */
[----:B--2---:R-:W-:Y:S05]  /*71a0*/  @!P0 NANOSLEEP.SYNCS 0x989680 ;  /* 0x009896800000895d */ /* 0x004fea0003900000 */
[----:B------:R-:W2:Y:S02]  /*71b0*/  @!P0 SYNCS.PHASECHK.TRANS64 P0, [R2+URZ+0x1d0], R3 ;  /* 0x0001d003020085a7 */ /* 0x000ea400080010ff */
[----:B--2---:R-:W-:Y:S05]  /*71c0*/  @!P0 BRA `(.L_x_33) ;  /* 0xfffffffc00f08947 */ /* 0x004fea000383ffff */
[----:B------:R-:W-:Y:S05]  /*71d0*/  BRA `(.L_x_122) ;  /* 0xffffffac00707947 */ /* 0x000fea000383ffff */
.L_x_37:
[----:B----4-:R-:W-:-:S07]  /*71e0*/  MOV R0, UR5 ;  /* 0x0000000500007c02 */ /* 0x010fce0008000f00 */
.L_x_123:
[----:B-1----:R1:W2:Y:S02]  /*71f0*/  SYNCS.PHASECHK.TRANS64.TRYWAIT P0, [R0+URZ], R3 ;  /* 0x00000003000075a7 */ /* 0x0022a400080011ff */
[----:B--2---:R-:W-:Y:S05]  /*7200*/  @!P0 NANOSLEEP.SYNCS 0x989680 ;  /* 0x009896800000895d */ /* 0x004fea0003900000 */
[----:B------:R-:W2:Y:S02]  /*7210*/  @!P0 SYNCS.PHASECHK.TRANS64 P0, [R0+URZ], R3 ;  /* 0x00000003000085a7 */ /* 0x000ea400080010ff */
[----:B--2---:R-:W-:Y:S05]  /*7220*/  @!P0 BRA `(.L_x_123) ;  /* 0xfffffffc00f08947 */ /* 0x004fea000383ffff */
[----:B------:R-:W-:Y:S05]  /*7230*/  BRA `(.L_x_124) ;  /* 0xffffffb000e07947 */ /* 0x000fea000383ffff */
.L_x_38:
[----:B----4-:R-:W-:-:S07]  /*7240*/  MOV R0, UR5 ;  /* 0x0000000500007c02 */ /* 0x010fce0008000f00 */
.L_x_125:
[----:B-1----:R1:W2:Y:S02]  /*7250*/  SYNCS.PHASECHK.TRANS64.TRYWAIT P0, [R0+URZ], R3 ;  /* 0x00000003000075a7 */ /* 0x0022a400080011ff */
[----:B--2---:R-:W-:Y:S05]  /*7260*/  @!P0 NANOSLEEP.SYNCS 0x989680 ;  /* 0x009896800000895d */ /* 0x004fea0003900000 */
[----:B------:R-:W2:Y:S02]  /*7270*/  @!P0 SYNCS.PHASECHK.TRANS64 P0, [R0+URZ], R3 ;  /* 0x00000003000085a7 */ /* 0x000ea400080010ff */
[----:B--2---:R-:W-:Y:S05]  /*7280*/  @!P0 BRA `(.L_x_125) ;  /* 0xfffffffc00f08947 */ /* 0x004fea000383ffff */
[----:B------:R-:W-:Y:S05]  /*7290*/  BRA `(.L_x_126) ;  /* 0xffffffb000ec7947 */ /* 0x000fea000383ffff */
.L_x_39:
[----:B----4-:R-:W-:-:S07]  /*72a0*/  MOV R0, UR5 ;  /* 0x0000000500007c02 */ /* 0x010fce0008000f00 */
.L_x_127:
[----:B-1----:R1:W2:Y:S02]  /*72b0*/  SYNCS.PHASECHK.TRANS64.TRYWAIT P0, [R0+URZ], R3 ;  /* 0x00000003000075a7 */ /* 0x0022a400080011ff */
[----:B--2---:R-:W-:Y:S05]  /*72c0*/  @!P0 NANOSLEEP.SYNCS 0x989680 ;  /* 0x009896800000895d */ /* 0x004fea0003900000 */
[----:B------:R-:W2:Y:S02]  /*72d0*/  @!P0 SYNCS.PHASECHK.TRANS64 P0, [R0+URZ], R3 ;  /* 0x00000003000085a7 */ /* 0x000ea400080010ff */
[----:B--2---:R-:W-:Y:S05]  /*72e0*/  @!P0 BRA `(.L_x_127) ;  /* 0xfffffffc00f08947 */ /* 0x004fea000383ffff */
[----:B------:R-:W-:Y:S05]  /*72f0*/  BRA `(.L_x_128) ;  /* 0xffffffb000f87947 */ /* 0x000fea000383ffff */
.L_x_40:
[----:B----4-:R-:W-:-:S07]  /*7300*/  MOV R0, UR5 ;  /* 0x0000000500007c02 */ /* 0x010fce0008000f00 */
.L_x_129:
[----:B-1----:R1:W2:Y:S02]  /*7310*/  SYNCS.PHASECHK.TRANS64.TRYWAIT P0, [R0+URZ], R3 ;  /* 0x00000003000075a7 */ /* 0x0022a400080011ff */
[----:B--2---:R-:W-:Y:S05]  /*7320*/  @!P0 NANOSLEEP.SYNCS 0x989680 ;  /* 0x009896800000895d */ /* 0x004fea0003900000 */
[----:B------:R-:W2:Y:S02]  /*7330*/  @!P0 SYNCS.PHASECHK.TRANS64 P0, [R0+URZ], R3 ;  /* 0x00000003000085a7 */ /* 0x000ea400080010ff */
[----:B--2---:R-:W-:Y:S05]  /*7340*/  @!P0 BRA `(.L_x_129) ;  /* 0xfffffffc00f08947 */ /* 0x004fea000383ffff */
[----:B------:R-:W-:Y:S05]  /*7350*/  BRA `(.L_x_130) ;  /* 0xffffffb400047947 */ /* 0x000fea000383ffff */
.L_x_41:
[----:B----4-:R-:W-:-:S07]  /*7360*/  MOV R0, UR5 ;  /* 0x0000000500007c02 */ /* 0x010fce0008000f00 */
.L_x_131:
[----:B-1----:R1:W2:Y:S02]  /*7370*/  SYNCS.PHASECHK.TRANS64.TRYWAIT P0, [R0+URZ], R3 ;  /* 0x00000003000075a7 */ /* 0x0022a400080011ff */
[----:B--2---:R-:W-:Y:S05]  /*7380*/  @!P0 NANOSLEEP.SYNCS 0x989680 ;  /* 0x009896800000895d */ /* 0x004fea0003900000 */
[----:B------:R-:W2:Y:S02]  /*7390*/  @!P0 SYNCS.PHASECHK.TRANS64 P0, [R0+URZ], R3 ;  /* 0x00000003000085a7 */ /* 0x000ea400080010ff */
[----:B--2---:R-:W-:Y:S05]  /*73a0*/  @!P0 BRA `(.L_x_131) ;  /* 0xfffffffc00f08947 */ /* 0x004fea000383ffff */
[----:B------:R-:W-:Y:S05]  /*73b0*/  BRA `(.L_x_132) ;  /* 0xffffffb400107947 */ /* 0x000fea000383ffff */
.L_x_42:
[----:B----4-:R-:W-:-:S07]  /*73c0*/  MOV R0, UR5 ;  /* 0x0000000500007c02 */ /* 0x010fce0008000f00 */
.L_x_133:
[----:B-1----:R1:W2:Y:S02]  /*73d0*/  SYNCS.PHASECHK.TRANS64.TRYWAIT P0, [R0+URZ], R3 ;  /* 0x00000003000075a7 */ /* 0x0022a400080011ff */
[----:B--2---:R-:W-:Y:S05]  /*73e0*/  @!P0 NANOSLEEP.SYNCS 0x989680 ;  /* 0x009896800000895d */ /* 0x004fea0003900000 */
[----:B------:R-:W2:Y:S02]  /*73f0*/  @!P0 SYNCS.PHASECHK.TRANS64 P0, [R0+URZ], R3 ;  /* 0x00000003000085a7 */ /* 0x000ea400080010ff */
[----:B--2---:R-:W-:Y:S05]  /*7400*/  @!P0 BRA `(.L_x_133) ;  /* 0xfffffffc00f08947 */ /* 0x004fea000383ffff */
[----:B------:R-:W-:Y:S05]  /*7410*/  BRA `(.L_x_134) ;  /* 0xffffffb4001c7947 */ /* 0x000fea000383ffff */
.L_x_43:
[----:B----4-:R-:W-:-:S07]  /*7420*/  MOV R0, UR5 ;  /* 0x0000000500007c02 */ /* 0x010fce0008000f00 */
.L_x_135:
[----:B-1----:R1:W2:Y:S02]  /*7430*/  SYNCS.PHASECHK.TRANS64.TRYWAIT P0, [R0+URZ], R3 ;  /* 0x00000003000075a7 */ /* 0x0022a400080011ff */
[----:B--2---:R-:W-:Y:S05]  /*7440*/  @!P0 NANOSLEEP.SYNCS 0x989680 ;  /* 0x009896800000895d */ /* 0x004fea0003900000 */
[----:B------:R-:W2:Y:S02]  /*7450*/  @!P0 SYNCS.PHASECHK.TRANS64 P0, [R0+URZ], R3 ;  /* 0x00000003000085a7 */ /* 0x000ea400080010ff */
[----:B--2---:R-:W-:Y:S05]  /*7460*/  @!P0 BRA `(.L_x_135) ;  /* 0xfffffffc00f08947 */ /* 0x004fea000383ffff */
[----:B------:R-:W-:Y:S05]  /*7470*/  BRA `(.L_x_136) ;  /* 0xffffffb400287947 */ /* 0x000fea000383ffff */
.L_x_44:
[----:B----4-:R-:W-:-:S07]  /*7480*/  MOV R0, UR5 ;  /* 0x0000000500007c02 */ /* 0x010fce0008000f00 */
.L_x_137:
[----:B-1----:R1:W2:Y:S02]  /*7490*/  SYNCS.PHASECHK.TRANS64.TRYWAIT P0, [R0+URZ], R3 ;  /* 0x00000003000075a7 */ /* 0x0022a400080011ff */
[----:B--2---:R-:W-:Y:S05]  /*74a0*/  @!P0 NANOSLEEP.SYNCS 0x989680 ;  /* 0x009896800000895d */ /* 0x004fea0003900000 */
[----:B------:R-:W2:Y:S02]  /*74b0*/  @!P0 SYNCS.PHASECHK.TRANS64 P0, [R0+URZ], R3 ;  /* 0x00000003000085a7 */ /* 0x000ea400080010ff */
[----:B--2---:R-:W-:Y:S05]  /*74c0*/  @!P0 BRA `(.L_x_137) ;  /* 0xfffffffc00f08947 */ /* 0x004fea000383ffff */
[----:B------:R-:W-:Y:S05]  /*74d0*/  BRA `(.L_x_138) ;  /* 0xffffffb400347947 */ /* 0x000fea000383ffff */
.L_x_45:
[----:B----4-:R-:W-:-:S07]  /*74e0*/  MOV R0, UR5 ;  /* 0x0000000500007c02 */ /* 0x010fce0008000f00 */
.L_x_139:
[----:B-1----:R1:W2:Y:S02]  /*74f0*/  SYNCS.PHASECHK.TRANS64.TRYWAIT P0, [R0+URZ], R3 ;  /* 0x00000003000075a7 */ /* 0x0022a400080011ff */
[----:B--2---:R-:W-:Y:S05]  /*7500*/  @!P0 NANOSLEEP.SYNCS 0x989680 ;  /* 0x009896800000895d */ /* 0x004fea0003900000 */
[----:B------:R-:W2:Y:S02]  /*7510*/  @!P0 SYNCS.PHASECHK.TRANS64 P0, [R0+URZ], R3 ;  /* 0x00000003000085a7 */ /* 0x000ea400080010ff */
[----:B--2---:R-:W-:Y:S05]  /*7520*/  @!P0 BRA `(.L_x_139) ;  /* 0xfffffffc00f08947 */ /* 0x004fea000383ffff */
[----:B------:R-:W-:Y:S05]  /*7530*/  BRA `(.L_x_140) ;  /* 0xffffffb400407947 */ /* 0x000fea000383ffff */
.L_x_46:
[----:B----4-:R-:W-:-:S07]  /*7540*/  MOV R0, UR5 ;  /* 0x0000000500007c02 */ /* 0x010fce0008000f00 */
.L_x_141:
[----:B-1----:R1:W2:Y:S02]  /*7550*/  SYNCS.PHASECHK.TRANS64.TRYWAIT P0, [R0+URZ], R3 ;  /* 0x00000003000075a7 */ /* 0x0022a400080011ff */
[----:B--2---:R-:W-:Y:S05]  /*7560*/  @!P0 NANOSLEEP.SYNCS 0x989680 ;  /* 0x009896800000895d */ /* 0x004fea0003900000 */
[----:B------:R-:W2:Y:S02]  /*7570*/  @!P0 SYNCS.PHASECHK.TRANS64 P0, [R0+URZ], R3 ;  /* 0x00000003000085a7 */ /* 0x000ea400080010ff */
[----:B--2---:R-:W-:Y:S05]  /*7580*/  @!P0 BRA `(.L_x_141) ;  /* 0xfffffffc00f08947 */ /* 0x004fea000383ffff */
[----:B------:R-:W-:Y:S05]  /*7590*/  BRA `(.L_x_142) ;  /* 0xffffffb4004c7947 */ /* 0x000fea000383ffff */
.L_x_47:
[----:B----4-:R-:W-:-:S07]  /*75a0*/  MOV R0, UR5 ;  /* 0x0000000500007c02 */ /* 0x010fce0008000f00 */
.L_x_143:
[----:B-1----:R1:W2:Y:S02]  /*75b0*/  SYNCS.PHASECHK.TRANS64.TRYWAIT P0, [R0+URZ], R3 ;  /* 0x00000003000075a7 */ /* 0x0022a400080011ff */
[----:B--2---:R-:W-:Y:S05]  /*75c0*/  @!P0 NANOSLEEP.SYNCS 0x989680 ;  /* 0x009896800000895d */ /* 0x004fea0003900000 */
[----:B------:R-:W2:Y:S02]  /*75d0*/  @!P0 SYNCS.PHASECHK.TRANS64 P0, [R0+URZ], R3 ;  /* 0x00000003000085a7 */ /* 0x000ea400080010ff */
[----:B--2---:R-:W-:Y:S05]  /*75e0*/  @!P0 BRA `(.L_x_143) ;  /* 0xfffffffc00f08947 */ /* 0x004fea000383ffff */
[----:B------:R-:W-:Y:S05]  /*75f0*/  BRA `(.L_x_144) ;  /* 0xffffffb400587947 */ /* 0x000fea000383ffff */
.L_x_48:
[----:B----4-:R-:W-:-:S07]  /*7600*/  MOV R0, UR5 ;  /* 0x0000000500007c02 */ /* 0x010fce0008000f00 */
.L_x_145:
[----:B-1----:R1:W2:Y:S02]  /*7610*/  SYNCS.PHASECHK.TRANS64.TRYWAIT P0, [R0+URZ], R3 ;  /* 0x00000003000075a7 */ /* 0x0022a400080011ff */
[----:B--2---:R-:W-:Y:S05]  /*7620*/  @!P0 NANOSLEEP.SYNCS 0x989680 ;  /* 0x009896800000895d */ /* 0x004fea0003900000 */
[----:B------:R-:W2:Y:S02]  /*7630*/  @!P0 SYNCS.PHASECHK.TRANS64 P0, [R0+URZ], R3 ;  /* 0x00000003000085a7 */ /* 0x000ea400080010ff */
[----:B--2---:R-:W-:Y:S05]  /*7640*/  @!P0 BRA `(.L_x_145) ;  /* 0xfffffffc00f08947 */ /* 0x004fea000383ffff */
[----:B------:R-:W-:Y:S05]  /*7650*/  BRA `(.L_x_146) ;  /* 0xffffffb400647947 */ /* 0x000fea000383ffff */
.L_x_49:
[----:B----4-:R-:W-:-:S07]  /*7660*/  MOV R0, UR5 ;  /* 0x0000000500007c02 */ /* 0x010fce0008000f00 */
.L_x_147:
[----:B-1----:R1:W2:Y:S02]  /*7670*/  SYNCS.PHASECHK.TRANS64.TRYWAIT P0, [R0+URZ], R3 ;  /* 0x00000003000075a7 */ /* 0x0022a400080011ff */
[----:B--2---:R-:W-:Y:S05]  /*7680*/  @!P0 NANOSLEEP.SYNCS 0x989680 ;  /* 0x009896800000895d */ /* 0x004fea0003900000 */
[----:B------:R-:W2:Y:S02]  /*7690*/  @!P0 SYNCS.PHASECHK.TRANS64 P0, [R0+URZ], R3 ;  /* 0x00000003000085a7 */ /* 0x000ea400080010ff */
[----:B--2---:R-:W-:Y:S05]  /*76a0*/  @!P0 BRA `(.L_x_147) ;  /* 0xfffffffc00f08947 */ /* 0x004fea000383ffff */
[----:B------:R-:W-:Y:S05]  /*76b0*/  BRA `(.L_x_148) ;  /* 0xffffffb400707947 */ /* 0x000fea000383ffff */
.L_x_50:
[----:B----4-:R-:W-:-:S07]  /*76c0*/  MOV R0, UR5 ;  /* 0x0000000500007c02 */ /* 0x010fce0008000f00 */
.L_x_149:
[----:B-1----:R1:W2:Y:S02]  /*76d0*/  SYNCS.PHASECHK.TRANS64.TRYWAIT P0, [R0+URZ], R3 ;  /* 0x00000003000075a7 */ /* 0x0022a400080011ff */
[----:B--2---:R-:W-:Y:S05]  /*76e0*/  @!P0 NANOSLEEP.SYNCS 0x989680 ;  /* 0x009896800000895d */ /* 0x004fea0003900000 */
[----:B------:R-:W2:Y:S02]  /*76f0*/  @!P0 SYNCS.PHASECHK.TRANS64 P0, [R0+URZ], R3 ;  /* 0x00000003000085a7 */ /* 0x000ea400080010ff */
[----:B--2---:R-:W-:Y:S05]  /*7700*/  @!P0 BRA `(.L_x_149) ;  /* 0xfffffffc00f08947 */ /* 0x004fea000383ffff */
[----:B------:R-:W-:Y:S05]  /*7710*/  BRA `(.L_x_150) ;  /* 0xffffffb4007c7947 */ /* 0x000fea000383ffff */
.L_x_51:
[----:B----4-:R-:W-:-:S07]  /*7720*/  MOV R0, UR5 ;  /* 0x0000000500007c02 */ /* 0x010fce0008000f00 */
.L_x_151:
[----:B-1----:R1:W2:Y:S02]  /*7730*/  SYNCS.PHASECHK.TRANS64.TRYWAIT P0, [R0+URZ], R3 ;  /* 0x00000003000075a7 */ /* 0x0022a400080011ff */
[----:B--2---:R-:W-:Y:S05]  /*7740*/  @!P0 NANOSLEEP.SYNCS 0x989680 ;  /* 0x009896800000895d */ /* 0x004fea0003900000 */
[----:B------:R-:W2:Y:S02]  /*7750*/  @!P0 SYNCS.PHASECHK.TRANS64 P0, [R0+URZ], R3 ;  /* 0x00000003000085a7 */ /* 0x000ea400080010ff */
[----:B--2---:R-:W-:Y:S05]  /*7760*/  @!P0 BRA `(.L_x_151) ;  /* 0xfffffffc00f08947 */ /* 0x004fea000383ffff */
[----:B------:R-:W-:Y:S05]  /*7770*/  BRA `(.L_x_152) ;  /* 0xffffffb400887947 */ /* 0x000fea000383ffff */
.L_x_52:
[----:B----4-:R-:W-:-:S07]  /*7780*/  MOV R0, UR5 ;  /* 0x0000000500007c02 */ /* 0x010fce0008000f00 */
.L_x_153:
[----:B-1----:R1:W2:Y:S02]  /*7790*/  SYNCS.PHASECHK.TRANS64.TRYWAIT P0, [R0+URZ], R3 ;  /* 0x00000003000075a7 */ /* 0x0022a400080011ff */
[----:B--2---:R-:W-:Y:S05]  /*77a0*/  @!P0 NANOSLEEP.SYNCS 0x989680 ;  /* 0x009896800000895d */ /* 0x004fea0003900000 */
[----:B------:R-:W2:Y:S02]  /*77b0*/  @!P0 SYNCS.PHASECHK.TRANS64 P0, [R0+URZ], R3 ;  /* 0x00000003000085a7 */ /* 0x000ea400080010ff */
[----:B--2---:R-:W-:Y:S05]  /*77c0*/  @!P0 BRA `(.L_x_153) ;  /* 0xfffffffc00f08947 */ /* 0x004fea000383ffff */
[----:B------:R-:W-:Y:S05]  /*77d0*/  BRA `(.L_x_154) ;  /* 0xffffffb400947947 */ /* 0x000fea000383ffff */
.L_x_53:
[----:B----4-:R-:W-:-:S07]  /*77e0*/  MOV R0, UR5 ;  /* 0x0000000500007c02 */ /* 0x010fce0008000f00 */
.L_x_155:
[----:B-1----:R1:W2:Y:S02]  /*77f0*/  SYNCS.PHASECHK.TRANS64.TRYWAIT P0, [R0+URZ], R3 ;  /* 0x00000003000075a7 */ /* 0x0022a400080011ff */
[----:B--2---:R-:W-:Y:S05]  /*7800*/  @!P0 NANOSLEEP.SYNCS 0x989680 ;  /* 0x009896800000895d */ /* 0x004fea0003900000 */
[----:B------:R-:W2:Y:S02]  /*7810*/  @!P0 SYNCS.PHASECHK.TRANS64 P0, [R0+URZ], R3 ;  /* 0x00000003000085a7 */ /* 0x000ea400080010ff */
[----:B--2---:R-:W-:Y:S05]  /*7820*/  @!P0 BRA `(.L_x_155) ;  /* 0xfffffffc00f08947 */ /* 0x004fea000383ffff */
[----:B------:R-:W-:Y:S05]  /*7830*/  BRA `(.L_x_156) ;  /* 0xffffffb400a07947 */ /* 0x000fea000383ffff */
.L_x_54:
[----:B----4-:R-:W-:-:S07]  /*7840*/  MOV R0, UR5 ;  /* 0x0000000500007c02 */ /* 0x010fce0008000f00 */
.L_x_157:
[----:B-1----:R1:W2:Y:S02]  /*7850*/  SYNCS.PHASECHK.TRANS64.TRYWAIT P0, [R0+URZ], R3 ;  /* 0x00000003000075a7 */ /* 0x0022a400080011ff */
[----:B--2---:R-:W-:Y:S05]  /*7860*/  @!P0 NANOSLEEP.SYNCS 0x989680 ;  /* 0x009896800000895d */ /* 0x004fea0003900000 */
[----:B------:R-:W2:Y:S02]  /*7870*/  @!P0 SYNCS.PHASECHK.TRANS64 P0, [R0+URZ], R3 ;  /* 0x00000003000085a7 */ /* 0x000ea400080010ff */
[----:B--2---:R-:W-:Y:S05]  /*7880*/  @!P0 BRA `(.L_x_157) ;  /* 0xfffffffc00f08947 */ /* 0x004fea000383ffff */
[----:B------:R-:W-:Y:S05]  /*7890*/  BRA `(.L_x_158) ;  /* 0xffffffb400ac7947 */ /* 0x000fea000383ffff */
.L_x_55:
[----:B----4-:R-:W-:-:S07]  /*78a0*/  MOV R0, UR5 ;  /* 0x0000000500007c02 */ /* 0x010fce0008000f00 */
.L_x_159:
[----:B-1----:R1:W2:Y:S02]  /*78b0*/  SYNCS.PHASECHK.TRANS64.TRYWAIT P0, [R0+URZ], R3 ;  /* 0x00000003000075a7 */ /* 0x0022a400080011ff */
[----:B--2---:R-:W-:Y:S05]  /*78c0*/  @!P0 NANOSLEEP.SYNCS 0x989680 ;  /* 0x009896800000895d */ /* 0x004fea0003900000 */
[----:B------:R-:W2:Y:S02]  /*78d0*/  @!P0 SYNCS.PHASECHK.TRANS64 P0, [R0+URZ], R3 ;  /* 0x00000003000085a7 */ /* 0x000ea400080010ff */
[----:B--2---:R-:W-:Y:S05]  /*78e0*/  @!P0 BRA `(.L_x_159) ;  /* 0xfffffffc00f08947 */ /* 0x004fea000383ffff */
[----:B------:R-:W-:Y:S05]  /*78f0*/  BRA `(.L_x_160) ;  /* 0xffffffb400b87947 */ /* 0x000fea000383ffff */
.L_x_56:
[----:B----4-:R-:W-:-:S07]  /*7900*/  MOV R0, UR5 ;  /* 0x0000000500007c02 */ /* 0x010fce0008000f00 */
.L_x_161:
[----:B-1----:R1:W2:Y:S02]  /*7910*/  SYNCS.PHASECHK.TRANS64.TRYWAIT P0, [R0+URZ], R3 ;  /* 0x00000003000075a7 */ /* 0x0022a400080011ff */
[----:B--2---:R-:W-:Y:S05]  /*7920*/  @!P0 NANOSLEEP.SYNCS 0x989680 ;  /* 0x009896800000895d */ /* 0x004fea0003900000 */
[----:B------:R-:W2:Y:S02]  /*7930*/  @!P0 SYNCS.PHASECHK.TRANS64 P0, [R0+URZ], R3 ;  /* 0x00000003000085a7 */ /* 0x000ea400080010ff */
[----:B--2---:R-:W-:Y:S05]  /*7940*/  @!P0 BRA `(.L_x_161) ;  /* 0xfffffffc00f08947 */ /* 0x004fea000383ffff */
[----:B------:R-:W-:Y:S05]  /*7950*/  BRA `(.L_x_162) ;  /* 0xffffffb400c47947 */ /* 0x000fea000383ffff */
.L_x_57:
[----:B----4-:R-:W-:-:S07]  /*7960*/  MOV R0, UR5 ;  /* 0x0000000500007c02 */ /* 0x010fce0008000f00 */
.L_x_163:
[----:B-1----:R1:W2:Y:S02]  /*7970*/  SYNCS.PHASECHK.TRANS64.TRYWAIT P0, [R0+URZ], R3 ;  /* 0x00000003000075a7 */ /* 0x0022a400080011ff */
[----:B--2---:R-:W-:Y:S05]  /*7980*/  @!P0 NANOSLEEP.SYNCS 0x989680 ;  /* 0x009896800000895d */ /* 0x004fea0003900000 */
[----:B------:R-:W2:Y:S02]  /*7990*/  @!P0 SYNCS.PHASECHK.TRANS64 P0, [R0+URZ], R3 ;  /* 0x00000003000085a7 */ /* 0x000ea400080010ff */
[----:B--2---:R-:W-:Y:S05]  /*79a0*/  @!P0 BRA `(.L_x_163) ;  /* 0xfffffffc00f08947 */ /* 0x004fea000383ffff */
[----:B------:R-:W-:Y:S05]  /*79b0*/  BRA `(.L_x_164) ;  /* 0xffffffb400d07947 */ /* 0x000fea000383ffff */
.L_x_58:
[----:B----4-:R-:W-:-:S07]  /*79c0*/  MOV R0, UR5 ;  /* 0x0000000500007c02 */ /* 0x010fce0008000f00 */
.L_x_165:
[----:B-1----:R1:W2:Y:S02]  /*79d0*/  SYNCS.PHASECHK.TRANS64.TRYWAIT P0, [R0+URZ], R3 ;  /* 0x00000003000075a7 */ /* 0x0022a400080011ff */
[----:B--2---:R-:W-:Y:S05]  /*79e0*/  @!P0 NANOSLEEP.SYNCS 0x989680 ;  /* 0x009896800000895d */ /* 0x004fea0003900000 */
[----:B------:R-:W2:Y:S02]  /*79f0*/  @!P0 SYNCS.PHASECHK.TRANS64 P0, [R0+URZ], R3 ;  /* 0x00000003000085a7 */ /* 0x000ea400080010ff */
[----:B--2---:R-:W-:Y:S05]  /*7a00*/  @!P0 BRA `(.L_x_165) ;  /* 0xfffffffc00f08947 */ /* 0x004fea000383ffff */
[----:B------:R-:W-:Y:S05]  /*7a10*/  BRA `(.L_x_166) ;  /* 0xffffffb400dc7947 */ /* 0x000fea000383ffff */
.L_x_59:
[----:B----4-:R-:W-:-:S07]  /*7a20*/  MOV R0, UR5 ;  /* 0x0000000500007c02 */ /* 0x010fce0008000f00 */
.L_x_167:
[----:B-1----:R1:W2:Y:S02]  /*7a30*/  SYNCS.PHASECHK.TRANS64.TRYWAIT P0, [R0+URZ], R3 ;  /* 0x00000003000075a7 */ /* 0x0022a400080011ff */
[----:B--2---:R-:W-:Y:S05]  /*7a40*/  @!P0 NANOSLEEP.SYNCS 0x989680 ;  /* 0x009896800000895d */ /* 0x004fea0003900000 */
[----:B------:R-:W2:Y:S02]  /*7a50*/  @!P0 SYNCS.PHASECHK.TRANS64 P0, [R0+URZ], R3 ;  /* 0x00000003000085a7 */ /* 0x000ea400080010ff */
[----:B--2---:R-:W-:Y:S05]  /*7a60*/  @!P0 BRA `(.L_x_167) ;  /* 0xfffffffc00f08947 */ /* 0x004fea000383ffff */
[----:B------:R-:W-:Y:S05]  /*7a70*/  BRA `(.L_x_168) ;  /* 0xffffffb400e87947 */ /* 0x000fea000383ffff */
.L_x_60:
[----:B----4-:R-:W-:-:S07]  /*7a80*/  MOV R0, UR5 ;  /* 0x0000000500007c02 */ /* 0x010fce0008000f00 */
.L_x_169:
[----:B-1----:R1:W2:Y:S02]  /*7a90*/  SYNCS.PHASECHK.TRANS64.TRYWAIT P0, [R0+URZ], R3 ;  /* 0x00000003000075a7 */ /* 0x0022a400080011ff */
[----:B--2---:R-:W-:Y:S05]  /*7aa0*/  @!P0 NANOSLEEP.SYNCS 0x989680 ;  /* 0x009896800000895d */ /* 0x004fea0003900000 */
[----:B------:R-:W2:Y:S02]  /*7ab0*/  @!P0 SYNCS.PHASECHK.TRANS64 P0, [R0+URZ], R3 ;  /* 0x00000003000085a7 */ /* 0x000ea400080010ff */
[----:B--2---:R-:W-:Y:S05]  /*7ac0*/  @!P0 BRA `(.L_x_169) ;  /* 0xfffffffc00f08947 */ /* 0x004fea000383ffff */
[----:B------:R-:W-:Y:S05]  /*7ad0*/  BRA `(.L_x_170) ;  /* 0xffffffb400f47947 */ /* 0x000fea000383ffff */
.L_x_61:
[----:B----4-:R-:W-:-:S07]  /*7ae0*/  MOV R0, UR5 ;  /* 0x0000000500007c02 */ /* 0x010fce0008000f00 */
.L_x_171:
[----:B-1----:R1:W2:Y:S02]  /*7af0*/  SYNCS.PHASECHK.TRANS64.TRYWAIT P0, [R0+URZ], R3 ;  /* 0x00000003000075a7 */ /* 0x0022a400080011ff */
[----:B--2---:R-:W-:Y:S05]  /*7b00*/  @!P0 NANOSLEEP.SYNCS 0x989680 ;  /* 0x009896800000895d */ /* 0x004fea0003900000 */
[----:B------:R-:W2:Y:S02]  /*7b10*/  @!P0 SYNCS.PHASECHK.TRANS64 P0, [R0+URZ], R3 ;  /* 0x00000003000085a7 */ /* 0x000ea400080010ff */
[----:B--2---:R-:W-:Y:S05]  /*7b20*/  @!P0 BRA `(.L_x_171) ;  /* 0xfffffffc00f08947 */ /* 0x004fea000383ffff */
[----:B------:R-:W-:Y:S05]  /*7b30*/  BRA `(.L_x_172) ;  /* 0xffffffb800007947 */ /* 0x000fea000383ffff */
.L_x_62:
[----:B----4-:R-:W-:-:S07]  /*7b40*/  MOV R0, UR5 ;  /* 0x0000000500007c02 */ /* 0x010fce0008000f00 */
.L_x_173:
[----:B-1----:R1:W2:Y:S02]  /*7b50*/  SYNCS.PHASECHK.TRANS64.TRYWAIT P0, [R0+URZ], R3 ;  /* 0x00000003000075a7 */ /* 0x0022a400080011ff */
[----:B--2---:R-:W-:Y:S05]  /*7b60*/  @!P0 NANOSLEEP.SYNCS 0x989680 ;  /* 0x009896800000895d */ /* 0x004fea0003900000 */
[----:B------:R-:W2:Y:S02]  /*7b70*/  @!P0 SYNCS.PHASECHK.TRANS64 P0, [R0+URZ], R3 ;  /* 0x00000003000085a7 */ /* 0x000ea400080010ff */
[----:B--2---:R-:W-:Y:S05]  /*7b80*/  @!P0 BRA `(.L_x_173) ;  /* 0xfffffffc00f08947 */ /* 0x004fea000383ffff */
[----:B------:R-:W-:Y:S05]  /*7b90*/  BRA `(.L_x_174) ;  /* 0xffffffb8000c7947 */ /* 0x000fea000383ffff */
.L_x_65:
[----:B-1----:R1:W2:Y:S02]  /*7ba0*/  SYNCS.PHASECHK.TRANS64.TRYWAIT P0, [R0+URZ+0x230], R5 ;  /* 0x00023005000075a7 */ /* 0x0022a400080011ff */
[----:B--2---:R-:W-:Y:S05]  /*7bb0*/  @!P0 NANOSLEEP.SYNCS 0x989680 ;  /* 0x009896800000895d */ /* 0x004fea0003900000 */
[----:B------:R-:W2:Y:S02]  /*7bc0*/  @!P0 SYNCS.PHASECHK.TRANS64 P0, [R0+URZ+0x230], R5 ;  /* 0x00023005000085a7 */ /* 0x000ea400080010ff */
[----:B--2---:R-:W-:Y:S05]  /*7bd0*/  @!P0 BRA `(.L_x_65) ;  /* 0xfffffffc00f08947 */ /* 0x004fea000383ffff */
[----:B------:R-:W-:Y:S05]  /*7be0*/  BRA `(.L_x_175) ;  /* 0xffffffb800687947 */ /* 0x000fea000383ffff */
.L_x_66:
[----:B------:R-:W-:-:S07]  /*7bf0*/  MOV R0, UR5 ;  /* 0x0000000500007c02 */ /* 0x000fce0008000f00 */
.L_x_176:
[----:B-1----:R1:W2:Y:S02]  /*7c00*/  SYNCS.PHASECHK.TRANS64.TRYWAIT P0, [R0+URZ+0x1e0], R5 ;  /* 0x0001e005000075a7 */ /* 0x0022a400080011ff */
[----:B--2---:R-:W-:Y:S05]  /*7c10*/  @!P0 NANOSLEEP.SYNCS 0x989680 ;  /* 0x009896800000895d */ /* 0x004fea0003900000 */
[----:B------:R-:W2:Y:S02]  /*7c20*/  @!P0 SYNCS.PHASECHK.TRANS64 P0, [R0+URZ+0x1e0], R5 ;  /* 0x0001e005000085a7 */ /* 0x000ea400080010ff */
[----:B--2---:R-:W-:Y:S05]  /*7c30*/  @!P0 BRA `(.L_x_176) ;  /* 0xfffffffc00f08947 */ /* 0x004fea000383ffff */
[----:B------:R-:W-:Y:S05]  /*7c40*/  BRA `(.L_x_177) ;  /* 0xffffffb800787947 */ /* 0x000fea000383ffff */
.L_x_67:
[----:B-1----:R1:W2:Y:S02]  /*7c50*/  SYNCS.PHASECHK.TRANS64.TRYWAIT P1, [R0+URZ+0x1d0], R5 ;  /* 0x0001d005000075a7 */ /* 0x0022a400080211ff */
[----:B--2---:R-:W-:Y:S05]  /*7c60*/  @!P1 NANOSLEEP.SYNCS 0x989680 ;  /* 0x009896800000995d */ /* 0x004fea0003900000 */
[----:B------:R-:W2:Y:S02]  /*7c70*/  @!P1 SYNCS.PHASECHK.TRANS64 P1, [R0+URZ+0x1d0], R5 ;  /* 0x0001d005000095a7 */ /* 0x000ea400080210ff */
[----:B--2---:R-:W-:Y:S05]  /*7c80*/  @!P1 BRA `(.L_x_67) ;  /* 0xfffffffc00f09947 */ /* 0x004fea000383ffff */
[----:B------:R-:W-:Y:S05]  /*7c90*/  BRA `(.L_x_178) ;  /* 0xffffffb800a87947 */ /* 0x000fea000383ffff */
.L_x_70:
[----:B------:R-:W-:-:S07]  /*7ca0*/  MOV R0, UR5 ;  /* 0x0000000500007c02 */ /* 0x000fce0008000f00 */
.L_x_179:
[----:B-1----:R1:W2:Y:S02]  /*7cb0*/  SYNCS.PHASECHK.TRANS64.TRYWAIT P0, [R0+URZ+0x1e0], R3 ;  /* 0x0001e003000075a7 */ /* 0x0022a400080011ff */
[----:B--2---:R-:W-:Y:S05]  /*7cc0*/  @!P0 NANOSLEEP.SYNCS 0x989680 ;  /* 0x009896800000895d */ /* 0x004fea0003900000 */
[----:B------:R-:W2:Y:S02]  /*7cd0*/  @!P0 SYNCS.PHASECHK.TRANS64 P0, [R0+URZ+0x1e0], R3 ;  /* 0x0001e003000085a7 */ /* 0x000ea400080010ff */
[----:B--2---:R-:W-:Y:S05]  /*7ce0*/  @!P0 BRA `(.L_x_179) ;  /* 0xfffffffc00f08947 */ /* 0x004fea000383ffff */
[----:B------:R-:W-:Y:S05]  /*7cf0*/  BRA `(.L_x_69) ;  /* 0xffffffb800fc7947 */ /* 0x000fea000383ffff */
.L_x_77:
[----:B-1----:R1:W2:Y:S02]  /*7d00*/  SYNCS.PHASECHK.TRANS64.TRYWAIT P1, [R0+URZ+0x1d0], R5 ;  /* 0x0001d005000075a7 */ /* 0x0022a400080211ff */
[----:B--2---:R-:W-:Y:S05]  /*7d10*/  @!P1 NANOSLEEP.SYNCS 0x989680 ;  /* 0x009896800000995d */ /* 0x004fea0003900000 */
[----:B------:R-:W2:Y:S02]  /*7d20*/  @!P1 SYNCS.PHASECHK.TRANS64 P1, [R0+URZ+0x1d0], R5 ;  /* 0x0001d005000095a7 */ /* 0x000ea400080210ff */
[----:B--2---:R-:W-:Y:S05]  /*7d30*/  @!P1 BRA `(.L_x_77) ;  /* 0xfffffffc00f09947 */ /* 0x004fea000383ffff */
[----:B------:R-:W-:Y:S05]  /*7d40*/  BRA `(.L_x_180) ;  /* 0xffffffc0005c7947 */ /* 0x000fea000383ffff */
.L_x_78:
[----:B------:R-:W-:-:S07]  /*7d50*/  MOV R3, UR8 ;  /* 0x0000000800037c02 */ /* 0x000fce0008000f00 */
.L_x_181:
[----:B-1----:R1:W2:Y:S02]  /*7d60*/  SYNCS.PHASECHK.TRANS64.TRYWAIT P0, [R3+URZ+0x210], R0 ;  /* 0x00021000030075a7 */ /* 0x0022a400080011ff */
[----:B--2---:R-:W-:Y:S05]  /*7d70*/  @!P0 NANOSLEEP.SYNCS 0x989680 ;  /* 0x009896800000895d */ /* 0x004fea0003900000 */
[----:B------:R-:W2:Y:S02]  /*7d80*/  @!P0 SYNCS.PHASECHK.TRANS64 P0, [R3+URZ+0x210], R0 ;  /* 0x00021000030085a7 */ /* 0x000ea400080010ff */
[----:B--2---:R-:W-:Y:S05]  /*7d90*/  @!P0 BRA `(.L_x_181) ;  /* 0xfffffffc00f08947 */ /* 0x004fea000383ffff */
[----:B------:R-:W-:Y:S05]  /*7da0*/  BRA `(.L_x_182) ;  /* 0xffffffc000ac7947 */ /* 0x000fea000383ffff */
.L_x_81:
[----:B------:R-:W-:Y:S07]  /*7db0*/  MOV R0, UR7 ;  /* 0x0000000700007c02 */ /* 0x000fee0008000f00 */
.L_x_183:
[----:B-1----:R1:W2:Y:S02]  /*7dc0*/  SYNCS.PHASECHK.TRANS64.TRYWAIT P0, [R0+URZ], R3 ;  /* 0x00000003000075a7 */ /* 0x0022a400080011ff */
[----:B--2---:R-:W-:Y:S05]  /*7dd0*/  @!P0 NANOSLEEP.SYNCS 0x989680 ;  /* 0x009896800000895d */ /* 0x004fea0003900000 */
[----:B------:R-:W2:Y:S02]  /*7de0*/  @!P0 SYNCS.PHASECHK.TRANS64 P0, [R0+URZ], R3 ;  /* 0x00000003000085a7 */ /* 0x000ea400080010ff */
[----:B--2---:R-:W-:Y:S05]  /*7df0*/  @!P0 BRA `(.L_x_183) ;  /* 0xfffffffc00f08947 */ /* 0x004fea000383ffff */
[----:B------:R-:W-:Y:S05]  /*7e00*/  BRA `(.L_x_80) ;  /* 0xffffffc000c87947 */ /* 0x000fea000383ffff */
.L_x_84:
[----:B------:R-:W-:-:S07]  /*7e10*/  MOV R0, UR5 ;  /* 0x0000000500007c02 */ /* 0x000fce0008000f00 */
.L_x_184:
[----:B--2---:R2:W3:Y:S02]  /*7e20*/  SYNCS.PHASECHK.TRANS64.TRYWAIT P0, [R0+URZ], R3 ;  /* 0x00000003000075a7 */ /* 0x0044e400080011ff */
[----:B---3--:R-:W-:Y:S05]  /*7e30*/  @!P0 NANOSLEEP.SYNCS 0x989680 ;  /* 0x009896800000895d */ /* 0x008fea0003900000 */
[----:B------:R-:W3:Y:S02]  /*7e40*/  @!P0 SYNCS.PHASECHK.TRANS64 P0, [R0+URZ], R3 ;  /* 0x00000003000085a7 */ /* 0x000ee400080010ff */
[----:B---3--:R-:W-:Y:S05]  /*7e50*/  @!P0 BRA `(.L_x_184) ;  /* 0xfffffffc00f08947 */ /* 0x008fea000383ffff */
[----:B------:R-:W-:Y:S05]  /*7e60*/  BRA `(.L_x_185) ;  /* 0xffffffc4007c7947 */ /* 0x000fea000383ffff */
.L_x_85:
[----:B------:R-:W-:-:S07]  /*7e70*/  MOV R0, UR5 ;  /* 0x0000000500007c02 */ /* 0x000fce0008000f00 */
.L_x_186:
[----:B-1----:R1:W2:Y:S02]  /*7e80*/  SYNCS.PHASECHK.TRANS64.TRYWAIT P0, [R0+URZ], R3 ;  /* 0x00000003000075a7 */ /* 0x0022a400080011ff */
[----:B--2---:R-:W-:Y:S05]  /*7e90*/  @!P0 NANOSLEEP.SYNCS 0x989680 ;  /* 0x009896800000895d */ /* 0x004fea0003900000 */
[----:B------:R-:W2:Y:S02]  /*7ea0*/  @!P0 SYNCS.PHASECHK.TRANS64 P0, [R0+URZ], R3 ;  /* 0x00000003000085a7 */ /* 0x000ea400080010ff */
[----:B--2---:R-:W-:Y:S05]  /*7eb0*/  @!P0 BRA `(.L_x_186) ;  /* 0xfffffffc00f08947 */ /* 0x004fea000383ffff */
[----:B------:R-:W-:Y:S05]  /*7ec0*/  BRA `(.L_x_187) ;  /* 0xffffffc400887947 */ /* 0x000fea000383ffff */
.L_x_86:
[----:B------:R-:W-:-:S07]  /*7ed0*/  MOV R0, UR5 ;  /* 0x0000000500007c02 */ /* 0x000fce0008000f00 */
.L_x_188:
[----:B-1----:R1:W2:Y:S02]  /*7ee0*/  SYNCS.PHASECHK.TRANS64.TRYWAIT P0, [R0+URZ], R3 ;  /* 0x00000003000075a7 */ /* 0x0022a400080011ff */
[----:B--2---:R-:W-:Y:S05]  /*7ef0*/  @!P0 NANOSLEEP.SYNCS 0x989680 ;  /* 0x009896800000895d */ /* 0x004fea0003900000 */
[----:B------:R-:W2:Y:S02]  /*7f00*/  @!P0 SYNCS.PHASECHK.TRANS64 P0, [R0+URZ], R3 ;  /* 0x00000003000085a7 */ /* 0x000ea400080010ff */
[----:B--2---:R-:W-:Y:S05]  /*7f10*/  @!P0 BRA `(.L_x_188) ;  /* 0xfffffffc00f08947 */ /* 0x004fea000383ffff */
[----:B------:R-:W-:Y:S05]  /*7f20*/  BRA `(.L_x_189) ;  /* 0xffffffc400947947 */ /* 0x000fea000383ffff */
.L_x_87:
[----:B------:R-:W-:-:S07]  /*7f30*/  MOV R0, UR7 ;  /* 0x0000000700007c02 */ /* 0x000fce0008000f00 */
.L_x_190:
[----:B-1----:R1:W2:Y:S02]  /*7f40*/  SYNCS.PHASECHK.TRANS64.TRYWAIT P0, [R0+URZ], R3 ;  /* 0x00000003000075a7 */ /* 0x0022a400080011ff */
[----:B--2---:R-:W-:Y:S05]  /*7f50*/  @!P0 NANOSLEEP.SYNCS 0x989680 ;  /* 0x009896800000895d */ /* 0x004fea0003900000 */
[----:B------:R-:W2:Y:S02]  /*7f60*/  @!P0 SYNCS.PHASECHK.TRANS64 P0, [R0+URZ], R3 ;  /* 0x00000003000085a7 */ /* 0x000ea400080010ff */
[----:B--2---:R-:W-:Y:S05]  /*7f70*/  @!P0 BRA `(.L_x_190) ;  /* 0xfffffffc00f08947 */ /* 0x004fea000383ffff */
[----:B------:R-:W-:Y:S05]  /*7f80*/  BRA `(.L_x_191) ;  /* 0xffffffc400a07947 */ /* 0x000fea000383ffff */
.L_x_92:
[----:B---3--:R3:W1:Y:S02]  /*7f90*/  SYNCS.PHASECHK.TRANS64.TRYWAIT P0, [R0+URZ+0x1d0], R3 ;  /* 0x0001d003000075a7 */ /* 0x00866400080011ff */
[----:B-1----:R-:W-:Y:S05]  /*7fa0*/  @!P0 NANOSLEEP.SYNCS 0x989680 ;  /* 0x009896800000895d */ /* 0x002fea0003900000 */
[----:B------:R-:W1:Y:S02]  /*7fb0*/  @!P0 SYNCS.PHASECHK.TRANS64 P0, [R0+URZ+0x1d0], R3 ;  /* 0x0001d003000085a7 */ /* 0x000e6400080010ff */
[----:B-1----:R-:W-:Y:S05]  /*7fc0*/  @!P0 BRA `(.L_x_92) ;  /* 0xfffffffc00f08947 */ /* 0x002fea000383ffff */
[----:B------:R-:W-:Y:S05]  /*7fd0*/  BRA `(.L_x_192) ;  /* 0xffffffc8009c7947 */ /* 0x000fea000383ffff */
.L_x_95:
[----:B------:R-:W-:Y:S07]  /*7fe0*/  MOV R0, UR6 ;  /* 0x0000000600007c02 */ /* 0x000fee0008000f00 */
.L_x_193:
[----:B-1----:R1:W3:Y:S02]  /*7ff0*/  SYNCS.PHASECHK.TRANS64.TRYWAIT P0, [R0+URZ+0x1c8], R3 ;  /* 0x0001c803000075a7 */ /* 0x0022e400080011ff */
[----:B---3--:R-:W-:Y:S05]  /*8000*/  @!P0 NANOSLEEP.SYNCS 0x989680 ;  /* 0x009896800000895d */ /* 0x008fea0003900000 */
[----:B------:R-:W3:Y:S02]  /*8010*/  @!P0 SYNCS.PHASECHK.TRANS64 P0, [R0+URZ+0x1c8], R3 ;  /* 0x0001c803000085a7 */ /* 0x000ee400080010ff */
[----:B---3--:R-:W-:Y:S05]  /*8020*/  @!P0 BRA `(.L_x_193) ;  /* 0xfffffffc00f08947 */ /* 0x008fea000383ffff */
[----:B------:R-:W-:Y:S05]  /*8030*/  BRA `(.L_x_94) ;  /* 0xffffffcc00887947 */ /* 0x000fea000383ffff */
.L_x_98:
[----:B------:R-:W-:Y:S07]  /*8040*/  MOV R3, UR6 ;  /* 0x0000000600037c02 */ /* 0x000fee0008000f00 */
.L_x_194:
[----:B-1----:R1:W2:Y:S02]  /*8050*/  SYNCS.PHASECHK.TRANS64.TRYWAIT P2, [R3+URZ+0x1b8], R26 ;  /* 0x0001b81a030075a7 */ /* 0x0022a400080411ff */
[----:B--2---:R-:W-:Y:S05]  /*8060*/  @!P2 NANOSLEEP.SYNCS 0x989680 ;  /* 0x009896800000a95d */ /* 0x004fea0003900000 */
[----:B------:R-:W2:Y:S02]  /*8070*/  @!P2 SYNCS.PHASECHK.TRANS64 P2, [R3+URZ+0x1b8], R26 ;  /* 0x0001b81a0300a5a7 */ /* 0x000ea400080410ff */
[----:B--2---:R-:W-:Y:S05]  /*8080*/  @!P2 BRA `(.L_x_194) ;  /* 0xfffffffc00f0a947 */ /* 0x004fea000383ffff */
[----:B------:R-:W-:Y:S05]  /*8090*/  BRA `(.L_x_195) ;  /* 0xffffffd0001c7947 */ /* 0x000fea000383ffff */
.L_x_101:
[----:B--2---:R2:W4:Y:S02]  /*80a0*/  SYNCS.PHASECHK.TRANS64.TRYWAIT P0, [R0+URZ+0x1d0], R3 ;  /* 0x0001d003000075a7 */ /* 0x00452400080011ff */
[----:B----4-:R-:W-:Y:S05]  /*80b0*/  @!P0 NANOSLEEP.SYNCS 0x989680 ;  /* 0x009896800000895d */ /* 0x010fea0003900000 */
[----:B------:R-:W4:Y:S02]  /*80c0*/  @!P0 SYNCS.PHASECHK.TRANS64 P0, [R0+URZ+0x1d0], R3 ;  /* 0x0001d003000085a7 */ /* 0x000f2400080010ff */
[----:B----4-:R-:W-:Y:S05]  /*80d0*/  @!P0 BRA `(.L_x_101) ;  /* 0xfffffffc00f08947 */ /* 0x010fea000383ffff */
[----:B------:R-:W-:Y:S05]  /*80e0*/  BRA `(.L_x_196) ;  /* 0xffffffd400787947 */ /* 0x000fea000383ffff */
.L_x_112:
[----:B-1----:R-:W-:Y:S04]  /*80f0*/  MOV R0, UR43 ;  /* 0x0000002b00007c02 */ /* 0x002fe80008000f00 */
[----:B------:R1:W2:Y:S03]  /*8100*/  SYNCS.PHASECHK.TRANS64.TRYWAIT P1, [R0+URZ+0x1b0], R3 ;  /* 0x0001b003000075a7 */ /* 0x0002a600080211ff */
[----:B--2---:R-:W-:Y:S05]  /*8110*/  @!P1 NANOSLEEP.SYNCS 0x989680 ;  /* 0x009896800000995d */ /* 0x004fea0003900000 */
[----:B------:R-:W2:Y:S02]  /*8120*/  @!P1 SYNCS.PHASECHK.TRANS64 P1, [R0+URZ+0x1b0], R3 ;  /* 0x0001b003000095a7 */ /* 0x000ea400080210ff */
[----:B--2---:R-:W-:Y:S05]  /*8130*/  @!P1 BRA `(.L_x_112) ;  /* 0xfffffffc00ec9947 */ /* 0x004fea000383ffff */
[----:B------:R-:W-:Y:S05]  /*8140*/  BRA `(.L_x_111) ;  /* 0xffffffe0006c7947 */ /* 0x000fea000383ffff */
.L_x_114:
[----:B-1----:R1:W4:Y:S02]  /*8150*/  SYNCS.PHASECHK.TRANS64.TRYWAIT P1, [R92+URZ+0x1f0], R7 ;  /* 0x0001f0075c0075a7 */ /* 0x00232400080211ff */
[----:B----4-:R-:W-:Y:S05]  /*8160*/  @!P1 NANOSLEEP.SYNCS 0x989680 ;  /* 0x009896800000995d */ /* 0x010fea0003900000 */
[----:B------:R-:W4:Y:S02]  /*8170*/  @!P1 SYNCS.PHASECHK.TRANS64 P1, [R92+URZ+0x1f0], R7 ;  /* 0x0001f0075c0095a7 */ /* 0x000f2400080210ff */
[----:B----4-:R-:W-:Y:S05]  /*8180*/  @!P1 BRA `(.L_x_114) ;  /* 0xfffffffc00f09947 */ /* 0x010fea000383ffff */
[----:B------:R-:W-:Y:S05]  /*8190*/  BRA `(.L_x_113) ;  /* 0xffffffe000a87947 */ /* 0x000fea000383ffff */
        .weak           $__internal_0_$__cuda_sm10x_tcgen05_guardrail_trap_col_being_dealloced_not_returned_by_alloc
        .type           $__internal_0_$__cuda_sm10x_tcgen05_guardrail_trap_col_being_dealloced_not_returned_by_alloc,@function
        .size           $__internal_0_$__cuda_sm10x_tcgen05_guardrail_trap_col_being_dealloced_not_returned_by_alloc,($__internal_1_$__cuda_sm10x_tcgen05_guardrail_trap_phase_invalid_during_alloc - $__internal_0_$__cuda_sm10x_tcgen05_guardrail_trap_col_being_dealloced_not_returned_by_alloc)
$__internal_0_$__cuda_sm10x_tcgen05_guardrail_trap_col_being_dealloced_not_returned_by_alloc:
[----:B------:R-:W-:Y:S05]  /*81a0*/  BPT.TRAP 0x1 ;  /* 0x000000040000795c */ /* 0x000fea0000300000 */
[----:B------:R-:W-:-:S04]  /*81b0*/  HFMA2 R3, -RZ, RZ, 0, 0 ;  /* 0x00000000ff037431 */ /* 0x000fc800000001ff */
[----:B------:R-:W-:Y:S05]  /*81c0*/  RET.REL.NODEC R2 `(_ZN7cutlass13device_kernelINS_4gemm6kernel13GemmUniversalIN4cute5tupleIJiiiiEEENS1_10collective13CollectiveMmaINS1_35MainloopSm100TmaUmmaWarpSpecializedILi27ELi2ELi4ENS5_IJNS4_1CILi1EEESB_SB_EEEEENS5_IJNSA_ILi64EEESE_SE_EEENS_12float_e4m3_tENS5_IJlSB_lEEESG_SH_NS4_8TiledMMAINS4_8MMA_AtomIJNS4_10MMA_TraitsINS4_19SM100_MMA_F8F6F4_SSEJSG_SG_fSE_SE_NS4_17integral_constantINS4_4UMMA5MajorELSO_0EEESP_NSM_INSN_7ScaleInELSQ_0EEESR_EEEEEENS4_6LayoutISC_NS5_IJNSA_ILi0EEESV_SV_EEEEENS5_IJNS4_10UnderscoreESY_SY_EEEEENS4_13SM90_TMA_LOADENS4_14ComposedLayoutINS4_7SwizzleILi2ELi4ELi3EEENS4_18smem_ptr_flag_bitsILi8EEENSU_INS5_IJNSA_ILi8EEESE_EEENS5_IJSE_SB_EEEEEEEvNS4_8identityES11_S1B_vS1C_EENS_8epilogue10collective18CollectiveEpilogueINS1E_23Sm100TmaWarpSpecializedILi1ELi1ELi32ELb0ELb0EEEJSF_NS5_IJNSU_ISE_SB_EES1J_EEESG_SH_SG_SH_NS1E_6fusion15FusionCallbacksIS1I_NS1L_17LinearCombinationISG_fSG_fLNS_15FloatRoundStyleE2EEESF_S1K_JEEENS4_5SM1004TMEM4LOAD26SM100_TMEM_LOAD_16dp32b32xES11_S1B_NS4_39AutoVectorizingCopyWithAssumedAlignmentILi128EEENS4_14SM90_TMA_STOREES1B_S1W_S1W_EEEvvEEEEvNT_6ParamsE) ;  /* 0xffffff7c028c7950 */ /* 0x000fea0003c3ffff */
        .weak           $__internal_1_$__cuda_sm10x_tcgen05_guardrail_trap_phase_invalid_during_alloc
        .type           $__internal_1_$__cuda_sm10x_tcgen05_guardrail_trap_phase_invalid_during_alloc,@function
        .size           $__internal_1_$__cuda_sm10x_tcgen05_guardrail_trap_phase_invalid_during_alloc,($__internal_2_$__cuda_sm10x_tcgen05_guardrail_trap_unallocated_columns_being_dealloced - $__internal_1_$__cuda_sm10x_tcgen05_guardrail_trap_phase_invalid_during_alloc)
$__internal_1_$__cuda_sm10x_tcgen05_guardrail_trap_phase_invalid_during_alloc:
[----:B------:R-:W-:Y:S05]  /*81d0*/  BPT.TRAP 0x1 ;  /* 0x000000040000795c */ /* 0x000fea0000300000 */
[----:B------:R-:W-:-:S04]  /*81e0*/  MOV R3, 0x0 ;  /* 0x0000000000037802 */ /* 0x000fc80000000f00 */
[----:B------:R-:W-:Y:S05]  /*81f0*/  RET.REL.NODEC R2 `(_ZN7cutlass13device_kernelINS_4gemm6kernel13GemmUniversalIN4cute5tupleIJiiiiEEENS1_10collective13CollectiveMmaINS1_35MainloopSm100TmaUmmaWarpSpecializedILi27ELi2ELi4ENS5_IJNS4_1CILi1EEESB_SB_EEEEENS5_IJNSA_ILi64EEESE_SE_EEENS_12float_e4m3_tENS5_IJlSB_lEEESG_SH_NS4_8TiledMMAINS4_8MMA_AtomIJNS4_10MMA_TraitsINS4_19SM100_MMA_F8F6F4_SSEJSG_SG_fSE_SE_NS4_17integral_constantINS4_4UMMA5MajorELSO_0EEESP_NSM_INSN_7ScaleInELSQ_0EEESR_EEEEEENS4_6LayoutISC_NS5_IJNSA_ILi0EEESV_SV_EEEEENS5_IJNS4_10UnderscoreESY_SY_EEEEENS4_13SM90_TMA_LOADENS4_14ComposedLayoutINS4_7SwizzleILi2ELi4ELi3EEENS4_18smem_ptr_flag_bitsILi8EEENSU_INS5_IJNSA_ILi8EEESE_EEENS5_IJSE_SB_EEEEEEEvNS4_8identityES11_S1B_vS1C_EENS_8epilogue10collective18CollectiveEpilogueINS1E_23Sm100TmaWarpSpecializedILi1ELi1ELi32ELb0ELb0EEEJSF_NS5_IJNSU_ISE_SB_EES1J_EEESG_SH_SG_SH_NS1E_6fusion15FusionCallbacksIS1I_NS1L_17LinearCombinationISG_fSG_fLNS_15FloatRoundStyleE2EEESF_S1K_JEEENS4_5SM1004TMEM4LOAD26SM100_TMEM_LOAD_16dp32b32xES11_S1B_NS4_39AutoVectorizingCopyWithAssumedAlignmentILi128EEENS4_14SM90_TMA_STOREES1B_S1W_S1W_EEEvvEEEEvNT_6ParamsE) ;  /* 0xffffff7c02807950 */ /* 0x000fea0003c3ffff */
        .weak           $__internal_2_$__cuda_sm10x_tcgen05_guardrail_trap_unallocated_columns_being_dealloced
        .type           $__internal_2_$__cuda_sm10x_tcgen05_guardrail_trap_unallocated_columns_being_dealloced,@function
        .size           $__internal_2_$__cuda_sm10x_tcgen05_guardrail_trap_unallocated_columns_being_dealloced,(.L_x_198 - $__internal_2_$__cuda_sm10x_tcgen05_guardrail_trap_unallocated_columns_being_dealloced)
$__internal_2_$__cuda_sm10x_tcgen05_guardrail_trap_unallocated_columns_being_dealloced:
[----:B------:R-:W-:Y:S05]  /*8200*/  BPT.TRAP 0x1 ;  /* 0x000000040000795c */ /* 0x000fea0000300000 */
[----:B------:R-:W-:-:S04]  /*8210*/  HFMA2 R3, -RZ, RZ, 0, 0 ;  /* 0x00000000ff037431 */ /* 0x000fc800000001ff */
[----:B------:R-:W-:Y:S05]  /*8220*/  RET.REL.NODEC R2 `(_ZN7cutlass13device_kernelINS_4gemm6kernel13GemmUniversalIN4cute5tupleIJiiiiEEENS1_10collective13CollectiveMmaINS1_35MainloopSm100TmaUmmaWarpSpecializedILi27ELi2ELi4ENS5_IJNS4_1CILi1EEESB_SB_EEEEENS5_IJNSA_ILi64EEESE_SE_EEENS_12float_e4m3_tENS5_IJlSB_lEEESG_SH_NS4_8TiledMMAINS4_8MMA_AtomIJNS4_10MMA_TraitsINS4_19SM100_MMA_F8F6F4_SSEJSG_SG_fSE_SE_NS4_17integral_constantINS4_4UMMA5MajorELSO_0EEESP_NSM_INSN_7ScaleInELSQ_0EEESR_EEEEEENS4_6LayoutISC_NS5_IJNSA_ILi0EEESV_SV_EEEEENS5_IJNS4_10UnderscoreESY_SY_EEEEENS4_13SM90_TMA_LOADENS4_14ComposedLayoutINS4_7SwizzleILi2ELi4ELi3EEENS4_18smem_ptr_flag_bitsILi8EEENSU_INS5_IJNSA_ILi8EEESE_EEENS5_IJSE_SB_EEEEEEEvNS4_8identityES11_S1B_vS1C_EENS_8epilogue10collective18CollectiveEpilogueINS1E_23Sm100TmaWarpSpecializedILi1ELi1ELi32ELb0ELb0EEEJSF_NS5_IJNSU_ISE_SB_EES1J_EEESG_SH_SG_SH_NS1E_6fusion15FusionCallbacksIS1I_NS1L_17LinearCombinationISG_fSG_fLNS_15FloatRoundStyleE2EEESF_S1K_JEEENS4_5SM1004TMEM4LOAD26SM100_TMEM_LOAD_16dp32b32xES11_S1B_NS4_39AutoVectorizingCopyWithAssumedAlignmentILi128EEENS4_14SM90_TMA_STOREES1B_S1W_S1W_EEEvvEEEEvNT_6ParamsE) ;  /* 0xffffff7c02747950 */ /* 0x000fea0003c3ffff */
.L_x_197:
[----:B------:R-:W-:-:S00]  /*8230*/  BRA `(.L_x_197) ;  /* 0xfffffffc00fc7947 */ /* 0x000fc0000383ffff */
[----:B------:R-:W-:-:S00]  /*8240*/  NOP ;  /* 0x0000000000007918 */ /* 0x000fc00000000000 */
        /* <DEDUP_REMOVED lines=11> */
.L_x_198:


//--------------------- .nv.global.init           --------------------------
	.section	.nv.global.init,"aw",@progbits
.nv.global.init:
	.type		$str$27,@object
	.size		$str$27,($str$28 - $str$27)
$str$27:
        /*0000*/ 	.byte	0x28, 0x61, 0x64, 0x64, 0x72, 0x65, 0x73, 0x73, 0x20, 0x26, 0x20, 0x6d, 0x61, 0x73, 0x6b, 0x29
        /*0010*/ 	.byte	0x20, 0x3d, 0x3d, 0x20, 0x30, 0x00
	.type		$str$28,@object
	.size		$str$28,($str$26 - $str$28)
$str$28:
        /*0016*/ 	.byte	0x2f, 0x74, 0x6d, 0x70, 0x2f, 0x63, 0x75, 0x74, 0x6c, 0x61, 0x73, 0x73, 0x5f, 0x73, 0x77, 0x65
        /*0026*/ 	.byte	0x65, 0x70, 0x5f, 0x73, 0x72, 0x63, 0x2f, 0x69, 0x6e, 0x63, 0x6c, 0x75, 0x64, 0x65, 0x2f, 0x63
        /*0036*/ 	.byte	0x75, 0x74, 0x65, 0x2f, 0x70, 0x6f, 0x69, 0x6e, 0x74, 0x65, 0x72, 0x5f, 0x66, 0x6c, 0x61, 0x67
        /*0046*/ 	.byte	0x67, 0x65, 0x64, 0x2e, 0x68, 0x70, 0x70, 0x00
	.type		$str$26,@object
	.size		$str$26,($str$25 - $str$26)
$str$26:
        /*004e*/ 	.byte	0x2f, 0x74, 0x6d, 0x70, 0x2f, 0x63, 0x75, 0x74, 0x6c, 0x61, 0x73, 0x73, 0x5f, 0x73, 0x77, 0x65
        /*005e*/ 	.byte	0x65, 0x70, 0x5f, 0x73, 0x72, 0x63, 0x2f, 0x69, 0x6e, 0x63, 0x6c, 0x75, 0x64, 0x65, 0x2f, 0x63
        /*006e*/ 	.byte	0x75, 0x74, 0x65, 0x2f, 0x61, 0x74, 0x6f, 0x6d, 0x2f, 0x63, 0x6f, 0x70, 0x79, 0x5f, 0x74, 0x72
        /*007e*/ 	.byte	0x61, 0x69, 0x74, 0x73, 0x5f, 0x73, 0x6d, 0x31, 0x30, 0x30, 0x2e, 0x68, 0x70, 0x70, 0x00
	.type		$str$25,@object
	.size		$str$25,(__unnamed_1 - $str$25)
$str$25:
        /*008d*/ 	.byte	0x28, 0x28, 0x75, 0x69, 0x6e, 0x74, 0x33, 0x32, 0x5f, 0x74, 0x28, 0x74, 0x68, 0x72, 0x65, 0x61
        /*009d*/ 	.byte	0x64, 0x49, 0x64, 0x78, 0x2e, 0x78, 0x29, 0x20, 0x2f, 0x20, 0x33, 0x32, 0x29, 0x20, 0x25, 0x20
        /*00ad*/ 	.byte	0x34, 0x29, 0x20, 0x3d, 0x3d, 0x20, 0x28, 0x28, 0x28, 0x74, 0x6d, 0x65, 0x6d, 0x5f, 0x61, 0x64
        /*00bd*/ 	.byte	0x64, 0x72, 0x20, 0x3e, 0x3e, 0x20, 0x31, 0x36, 0x29, 0x20, 0x2f, 0x20, 0x33, 0x32, 0x29, 0x20
        /*00cd*/ 	.byte	0x25, 0x20, 0x34, 0x29, 0x00
	.type		__unnamed_1,@object
	.size		__unnamed_1,(__unnamed_2 - __unnamed_1)
__unnamed_1:
        /*00d2*/ 	.byte	0x61, 0x75, 0x74, 0x6f, 0x20, 0x63, 0x75, 0x74, 0x65, 0x3a, 0x3a, 0x61, 0x73, 0x5f, 0x70, 0x6f
        /* <DEDUP_REMOVED lines=24> */
        /*0262*/ 	.byte	0x3c, 0x34, 0x30, 0x39, 0x36, 0x3e, 0x3e, 0x3e, 0x3e, 0x5d, 0x00
	.type		__unnamed_2,@object
	.size		__unnamed_2,(.L_2 - __unnamed_2)
__unnamed_2:
        /* <DEDUP_REMOVED lines=40> */
        /*04ed*/ 	.byte	0x74, 0x65, 0x3a, 0x3a, 0x43, 0x3c, 0x30, 0x3e, 0x3e, 0x3e, 0x3e, 0x5d, 0x00
.L_2:


//--------------------- .nv.shared._ZN7cutlass13device_kernelINS_4gemm6kernel13GemmUniversalIN4cute5tupleIJiiiiEEENS1_10collective13CollectiveMmaINS1_35MainloopSm100TmaUmmaWarpSpecializedILi27ELi2ELi4ENS5_IJNS4_1CILi1EEESB_SB_EEEEENS5_IJNSA_ILi64EEESE_SE_EEENS_12float_e4m3_tENS5_IJlSB_lEEESG_SH_NS4_8TiledMMAINS4_8MMA_AtomIJNS4_10MMA_TraitsINS4_19SM100_MMA_F8F6F4_SSEJSG_SG_fSE_SE_NS4_17integral_constantINS4_4UMMA5MajorELSO_0EEESP_NSM_INSN_7ScaleInELSQ_0EEESR_EEEEEENS4_6LayoutISC_NS5_IJNSA_ILi0EEESV_SV_EEEEENS5_IJNS4_10UnderscoreESY_SY_EEEEENS4_13SM90_TMA_LOADENS4_14ComposedLayoutINS4_7SwizzleILi2ELi4ELi3EEENS4_18smem_ptr_flag_bitsILi8EEENSU_INS5_IJNSA_ILi8EEESE_EEENS5_IJSE_SB_EEEEEEEvNS4_8identityES11_S1B_vS1C_EENS_8epilogue10collective18CollectiveEpilogueINS1E_23Sm100TmaWarpSpecializedILi1ELi1ELi32ELb0ELb0EEEJSF_NS5_IJNSU_ISE_SB_EES1J_EEESG_SH_SG_SH_NS1E_6fusion15FusionCallbacksIS1I_NS1L_17LinearCombinationISG_fSG_fLNS_15FloatRoundStyleE2EEESF_S1K_JEEENS4_5SM1004TMEM4LOAD26SM100_TMEM_LOAD_16dp32b32xES11_S1B_NS4_39AutoVectorizingCopyWithAssumedAlignmentILi128EEENS4_14SM90_TMA_STOREES1B_S1W_S1W_EEEvvEEEEvNT_6ParamsE --------------------------
	.section	.nv.shared._ZN7cutlass13device_kernelINS_4gemm6kernel13GemmUniversalIN4cute5tupleIJiiiiEEENS1_10collective13CollectiveMmaINS1_35MainloopSm100TmaUmmaWarpSpecializedILi27ELi2ELi4ENS5_IJNS4_1CILi1EEESB_SB_EEEEENS5_IJNSA_ILi64EEESE_SE_EEENS_12float_e4m3_tENS5_IJlSB_lEEESG_SH_NS4_8TiledMMAINS4_8MMA_AtomIJNS4_10MMA_TraitsINS4_19SM100_MMA_F8F6F4_SSEJSG_SG_fSE_SE_NS4_17integral_constantINS4_4UMMA5MajorELSO_0EEESP_NSM_INSN_7ScaleInELSQ_0EEESR_EEEEEENS4_6LayoutISC_NS5_IJNSA_ILi0EEESV_SV_EEEEENS5_IJNS4_10UnderscoreESY_SY_EEEEENS4_13SM90_TMA_LOADENS4_14ComposedLayoutINS4_7SwizzleILi2ELi4ELi3EEENS4_18smem_ptr_flag_bitsILi8EEENSU_INS5_IJNSA_ILi8EEESE_EEENS5_IJSE_SB_EEEEEEEvNS4_8identityES11_S1B_vS1C_EENS_8epilogue10collective18CollectiveEpilogueINS1E_23Sm100TmaWarpSpecializedILi1ELi1ELi32ELb0ELb0EEEJSF_NS5_IJNSU_ISE_SB_EES1J_EEESG_SH_SG_SH_NS1E_6fusion15FusionCallbacksIS1I_NS1L_17LinearCombinationISG_fSG_fLNS_15FloatRoundStyleE2EEESF_S1K_JEEENS4_5SM1004TMEM4LOAD26SM100_TMEM_LOAD_16dp32b32xES11_S1B_NS4_39AutoVectorizingCopyWithAssumedAlignmentILi128EEENS4_14SM90_TMA_STOREES1B_S1W_S1W_EEEvvEEEEvNT_6ParamsE,"aw",@nobits
	.sectionflags	@""
	.align	16
	.zero		1024


//--------------------- .nv.shared.reserved.0     --------------------------
	.section	.nv.shared.reserved.0,"aw",@nobits
	.weak		__nv_reservedSMEM_offset_0_alias
	.size		__nv_reservedSMEM_offset_0_alias, 0, 64
	.other		__nv_reservedSMEM_offset_0_alias,@"STO_CUDA_RESERVED_SHARED STV_DEFAULT"
__nv_reservedSMEM_offset_0_alias:
	.zero		0
.nv.shared.reserved.0:
	.zero		64
	.weak		__nv_reservedSMEM_tcgen05_partition
	.type		__nv_reservedSMEM_tcgen05_partition,@object
	.size		__nv_reservedSMEM_tcgen05_partition,(.L_0 - __nv_reservedSMEM_tcgen05_partition)
__nv_reservedSMEM_tcgen05_partition:
	.zero		32
.L_0:


//--------------------- .nv.global                --------------------------
	.section	.nv.global,"aw",@nobits
.nv.global:
	.type		_ZN40_INTERNAL_ad70c3d4_4_k_cu_4b082c1f_304274cute1_E,@object
	.size		_ZN40_INTERNAL_ad70c3d4_4_k_cu_4b082c1f_304274cute1_E,(_ZN40_INTERNAL_ad70c3d4_4_k_cu_4b082c1f_304274cuda3std3__45__cpo6cbeginE - _ZN40_INTERNAL_ad70c3d4_4_k_cu_4b082c1f_304274cute1_E)
_ZN40_INTERNAL_ad70c3d4_4_k_cu_4b082c1f_304274cute1_E:
	.zero		1
	.type		_ZN40_INTERNAL_ad70c3d4_4_k_cu_4b082c1f_304274cuda3std3__45__cpo6cbeginE,@object
	.size		_ZN40_INTERNAL_ad70c3d4_4_k_cu_4b082c1f_304274cuda3std3__45__cpo6cbeginE,(_ZN40_INTERNAL_ad70c3d4_4_k_cu_4b082c1f_304274cuda3std3__48in_placeE - _ZN40_INTERNAL_ad70c3d4_4_k_cu_4b082c1f_304274cuda3std3__45__cpo6cbeginE)
_ZN40_INTERNAL_ad70c3d4_4_k_cu_4b082c1f_304274cuda3std3__45__cpo6cbeginE:
	.zero		1
	.type		_ZN40_INTERNAL_ad70c3d4_4_k_cu_4b082c1f_304274cuda3std3__48in_placeE,@object
	.size		_ZN40_INTERNAL_ad70c3d4_4_k_cu_4b082c1f_304274cuda3std3__48in_placeE,(_ZN40_INTERNAL_ad70c3d4_4_k_cu_4b082c1f_304274cuda3std6ranges3__45__cpo9iter_moveE - _ZN40_INTERNAL_ad70c3d4_4_k_cu_4b082c1f_304274cuda3std3__48in_placeE)
_ZN40_INTERNAL_ad70c3d4_4_k_cu_4b082c1f_304274cuda3std3__48in_placeE:
	.zero		1
	.type		_ZN40_INTERNAL_ad70c3d4_4_k_cu_4b082c1f_304274cuda3std6ranges3__45__cpo9iter_moveE,@object
	.size		_ZN40_INTERNAL_ad70c3d4_4_k_cu_4b082c1f_304274cuda3std6ranges3__45__cpo9iter_moveE,(_ZN40_INTERNAL_ad70c3d4_4_k_cu_4b082c1f_304274cuda3std3__45__cpo5beginE - _ZN40_INTERNAL_ad70c3d4_4_k_cu_4b082c1f_304274cuda3std6ranges3__45__cpo9iter_moveE)
_ZN40_INTERNAL_ad70c3d4_4_k_cu_4b082c1f_304274cuda3std6ranges3__45__cpo9iter_moveE:
	.zero		1
	.type		_ZN40_INTERNAL_ad70c3d4_4_k_cu_4b082c1f_304274cuda3std3__45__cpo5beginE,@object
	.size		_ZN40_INTERNAL_ad70c3d4_4_k_cu_4b082c1f_304274cuda3std3__45__cpo5beginE,(_ZN40_INTERNAL_ad70c3d4_4_k_cu_4b082c1f_304274cuda3std3__442_GLOBAL__N__ad70c3d4_4_k_cu_4b082c1f_304276ignoreE - _ZN40_INTERNAL_ad70c3d4_4_k_cu_4b082c1f_304274cuda3std3__45__cpo5beginE)
_ZN40_INTERNAL_ad70c3d4_4_k_cu_4b082c1f_304274cuda3std3__45__cpo5beginE:
	.zero		1
	.type		_ZN40_INTERNAL_ad70c3d4_4_k_cu_4b082c1f_304274cuda3std3__442_GLOBAL__N__ad70c3d4_4_k_cu_4b082c1f_304276ignoreE,@object
	.size		_ZN40_INTERNAL_ad70c3d4_4_k_cu_4b082c1f_304274cuda3std3__442_GLOBAL__N__ad70c3d4_4_k_cu_4b082c1f_304276ignoreE,(_ZN40_INTERNAL_ad70c3d4_4_k_cu_4b082c1f_304274cute7productE - _ZN40_INTERNAL_ad70c3d4_4_k_cu_4b082c1f_304274cuda3std3__442_GLOBAL__N__ad70c3d4_4_k_cu_4b082c1f_304276ignoreE)
_ZN40_INTERNAL_ad70c3d4_4_k_cu_4b082c1f_304274cuda3std3__442_GLOBAL__N__ad70c3d4_4_k_cu_4b082c1f_304276ignoreE:
	.zero		1
	.type		_ZN40_INTERNAL_ad70c3d4_4_k_cu_4b082c1f_304274cute7productE,@object
	.size		_ZN40_INTERNAL_ad70c3d4_4_k_cu_4b082c1f_304274cute7productE,(_ZN40_INTERNAL_ad70c3d4_4_k_cu_4b082c1f_304274cuda3std3__45__cpo3endE - _ZN40_INTERNAL_ad70c3d4_4_k_cu_4b082c1f_304274cute7productE)
_ZN40_INTERNAL_ad70c3d4_4_k_cu_4b082c1f_304274cute7productE:
	.zero		1
	.type		_ZN40_INTERNAL_ad70c3d4_4_k_cu_4b082c1f_304274cuda3std3__45__cpo3endE,@object
	.size		_ZN40_INTERNAL_ad70c3d4_4_k_cu_4b082c1f_304274cuda3std3__45__cpo3endE,(_ZN40_INTERNAL_ad70c3d4_4_k_cu_4b082c1f_304274cuda3std3__419piecewise_constructE - _ZN40_INTERNAL_ad70c3d4_4_k_cu_4b082c1f_304274cuda3std3__45__cpo3endE)
_ZN40_INTERNAL_ad70c3d4_4_k_cu_4b082c1f_304274cuda3std3__45__cpo3endE:
	.zero		1
	.type		_ZN40_INTERNAL_ad70c3d4_4_k_cu_4b082c1f_304274cuda3std3__419piecewise_constructE,@object
	.size		_ZN40_INTERNAL_ad70c3d4_4_k_cu_4b082c1f_304274cuda3std3__419piecewise_constructE,(_ZN40_INTERNAL_ad70c3d4_4_k_cu_4b082c1f_304274cuda3std3__45__cpo4cendE - _ZN40_INTERNAL_ad70c3d4_4_k_cu_4b082c1f_304274cuda3std3__419piecewise_constructE)
_ZN40_INTERNAL_ad70c3d4_4_k_cu_4b082c1f_304274cuda3std3__419piecewise_constructE:
	.zero		1
	.type		_ZN40_INTERNAL_ad70c3d4_4_k_cu_4b082c1f_304274cuda3std3__45__cpo4cendE,@object
	.size		_ZN40_INTERNAL_ad70c3d4_4_k_cu_4b082c1f_304274cuda3std3__45__cpo4cendE,(_ZN40_INTERNAL_ad70c3d4_4_k_cu_4b082c1f_304274cuda3std6ranges3__45__cpo4swapE - _ZN40_INTERNAL_ad70c3d4_4_k_cu_4b082c1f_304274cuda3std3__45__cpo4cendE)
_ZN40_INTERNAL_ad70c3d4_4_k_cu_4b082c1f_304274cuda3std3__45__cpo4cendE:
	.zero		1
	.type		_ZN40_INTERNAL_ad70c3d4_4_k_cu_4b082c1f_304274cuda3std6ranges3__45__cpo4swapE,@object
	.size		_ZN40_INTERNAL_ad70c3d4_4_k_cu_4b082c1f_304274cuda3std6ranges3__45__cpo4swapE,(.L_10 - _ZN40_INTERNAL_ad70c3d4_4_k_cu_4b082c1f_304274cuda3std6ranges3__45__cpo4swapE)
_ZN40_INTERNAL_ad70c3d4_4_k_cu_4b082c1f_304274cuda3std6ranges3__45__cpo4swapE:
	.zero		1
.L_10:


//--------------------- .nv.constant0._ZN7cutlass13device_kernelINS_4gemm6kernel13GemmUniversalIN4cute5tupleIJiiiiEEENS1_10collective13CollectiveMmaINS1_35MainloopSm100TmaUmmaWarpSpecializedILi27ELi2ELi4ENS5_IJNS4_1CILi1EEESB_SB_EEEEENS5_IJNSA_ILi64EEESE_SE_EEENS_12float_e4m3_tENS5_IJlSB_lEEESG_SH_NS4_8TiledMMAINS4_8MMA_AtomIJNS4_10MMA_TraitsINS4_19SM100_MMA_F8F6F4_SSEJSG_SG_fSE_SE_NS4_17integral_constantINS4_4UMMA5MajorELSO_0EEESP_NSM_INSN_7ScaleInELSQ_0EEESR_EEEEEENS4_6LayoutISC_NS5_IJNSA_ILi0EEESV_SV_EEEEENS5_IJNS4_10UnderscoreESY_SY_EEEEENS4_13SM90_TMA_LOADENS4_14ComposedLayoutINS4_7SwizzleILi2ELi4ELi3EEENS4_18smem_ptr_flag_bitsILi8EEENSU_INS5_IJNSA_ILi8EEESE_EEENS5_IJSE_SB_EEEEEEEvNS4_8identityES11_S1B_vS1C_EENS_8epilogue10collective18CollectiveEpilogueINS1E_23Sm100TmaWarpSpecializedILi1ELi1ELi32ELb0ELb0EEEJSF_NS5_IJNSU_ISE_SB_EES1J_EEESG_SH_SG_SH_NS1E_6fusion15FusionCallbacksIS1I_NS1L_17LinearCombinationISG_fSG_fLNS_15FloatRoundStyleE2EEESF_S1K_JEEENS4_5SM1004TMEM4LOAD26SM100_TMEM_LOAD_16dp32b32xES11_S1B_NS4_39AutoVectorizingCopyWithAssumedAlignmentILi128EEENS4_14SM90_TMA_STOREES1B_S1W_S1W_EEEvvEEEEvNT_6ParamsE --------------------------
	.section	.nv.constant0._ZN7cutlass13device_kernelINS_4gemm6kernel13GemmUniversalIN4cute5tupleIJiiiiEEENS1_10collective13CollectiveMmaINS1_35MainloopSm100TmaUmmaWarpSpecializedILi27ELi2ELi4ENS5_IJNS4_1CILi1EEESB_SB_EEEEENS5_IJNSA_ILi64EEESE_SE_EEENS_12float_e4m3_tENS5_IJlSB_lEEESG_SH_NS4_8TiledMMAINS4_8MMA_AtomIJNS4_10MMA_TraitsINS4_19SM100_MMA_F8F6F4_SSEJSG_SG_fSE_SE_NS4_17integral_constantINS4_4UMMA5MajorELSO_0EEESP_NSM_INSN_7ScaleInELSQ_0EEESR_EEEEEENS4_6LayoutISC_NS5_IJNSA_ILi0EEESV_SV_EEEEENS5_IJNS4_10UnderscoreESY_SY_EEEEENS4_13SM90_TMA_LOADENS4_14ComposedLayoutINS4_7SwizzleILi2ELi4ELi3EEENS4_18smem_ptr_flag_bitsILi8EEENSU_INS5_IJNSA_ILi8EEESE_EEENS5_IJSE_SB_EEEEEEEvNS4_8identityES11_S1B_vS1C_EENS_8epilogue10collective18CollectiveEpilogueINS1E_23Sm100TmaWarpSpecializedILi1ELi1ELi32ELb0ELb0EEEJSF_NS5_IJNSU_ISE_SB_EES1J_EEESG_SH_SG_SH_NS1E_6fusion15FusionCallbacksIS1I_NS1L_17LinearCombinationISG_fSG_fLNS_15FloatRoundStyleE2EEESF_S1K_JEEENS4_5SM1004TMEM4LOAD26SM100_TMEM_LOAD_16dp32b32xES11_S1B_NS4_39AutoVectorizingCopyWithAssumedAlignmentILi128EEENS4_14SM90_TMA_STOREES1B_S1W_S1W_EEEvvEEEEvNT_6ParamsE,"a",@progbits
	.sectionflags	@""
	.align	4
.nv.constant0._ZN7cutlass13device_kernelINS_4gemm6kernel13GemmUniversalIN4cute5tupleIJiiiiEEENS1_10collective13CollectiveMmaINS1_35MainloopSm100TmaUmmaWarpSpecializedILi27ELi2ELi4ENS5_IJNS4_1CILi1EEESB_SB_EEEEENS5_IJNSA_ILi64EEESE_SE_EEENS_12float_e4m3_tENS5_IJlSB_lEEESG_SH_NS4_8TiledMMAINS4_8MMA_AtomIJNS4_10MMA_TraitsINS4_19SM100_MMA_F8F6F4_SSEJSG_SG_fSE_SE_NS4_17integral_constantINS4_4UMMA5MajorELSO_0EEESP_NSM_INSN_7ScaleInELSQ_0EEESR_EEEEEENS4_6LayoutISC_NS5_IJNSA_ILi0EEESV_SV_EEEEENS5_IJNS4_10UnderscoreESY_SY_EEEEENS4_13SM90_TMA_LOADENS4_14ComposedLayoutINS4_7SwizzleILi2ELi4ELi3EEENS4_18smem_ptr_flag_bitsILi8EEENSU_INS5_IJNSA_ILi8EEESE_EEENS5_IJSE_SB_EEEEEEEvNS4_8identityES11_S1B_vS1C_EENS_8epilogue10collective18CollectiveEpilogueINS1E_23Sm100TmaWarpSpecializedILi1ELi1ELi32ELb0ELb0EEEJSF_NS5_IJNSU_ISE_SB_EES1J_EEESG_SH_SG_SH_NS1E_6fusion15FusionCallbacksIS1I_NS1L_17LinearCombinationISG_fSG_fLNS_15FloatRoundStyleE2EEESF_S1K_JEEENS4_5SM1004TMEM4LOAD26SM100_TMEM_LOAD_16dp32b32xES11_S1B_NS4_39AutoVectorizingCopyWithAssumedAlignmentILi128EEENS4_14SM90_TMA_STOREES1B_S1W_S1W_EEEvvEEEEvNT_6ParamsE:
	.zero		2944


//--------------------- SYMBOLS --------------------------

	.type		.nv.reservedSmem.offset0,@object
	.size		.nv.reservedSmem.offset0,0x4
	.type		.nv.reservedSmem.cap,@object
	.size		.nv.reservedSmem.cap,0x4
	.type		__assertfail,@function
